	.target	sm_90a

	.elftype	@"ET_EXEC"


//--------------------- .note.nv.tkinfo           --------------------------
	.section	.note.nv.tkinfo,"",@"SHT_NOTE"
	.sectionflags	@"SHF_NOTE_NV_TKINFO"
	.tkinfo
        /*0018*/ 	.word	0x00000002
        /*0030*/ 	.string	""
        /*0030*/ 	.string	"ptxas"
        /*0030*/ 	.string	"Cuda compilation tools, release 13.0, V13.0.88"
        /*0030*/ 	.string	"Build cuda_13.0.r13.0/compiler.36424714_0"
        /*0030*/ 	.string	"-arch sm_90a -m 64 "



//--------------------- .note.nv.cuinfo           --------------------------
	.section	.note.nv.cuinfo,"",@"SHT_NOTE"
	.sectionflags	@"SHF_NOTE_NV_CUINFO"
        /*0018*/ 	.short	0x0002
        /*001a*/ 	.short	0x005a
        /*001c*/ 	.short	0x0082
	.zero		2


//--------------------- .nv.info                  --------------------------
	.section	.nv.info,"",@"SHT_CUDA_INFO"
	.align	4


	//----- nvinfo : EIATTR_REGCOUNT
	.align		4
        /*0000*/ 	.byte	0x04, 0x2f
        /*0002*/ 	.short	(.L_12 - .L_11)
	.align		4
.L_11:
        /*0004*/ 	.word	index@(_ZN7cutlass13device_kernelINS_4gemm6kernel13GemmUniversalIN4cute5tupleIJiiiiEEENS1_10collective13CollectiveMmaINS1_37MainloopSm90TmaGmmaWarpSpecializedFP8ILi16ENS5_IJNS4_1CILi2EEENSA_ILi1EEESC_EEENS1_35KernelTmaWarpSpecializedCooperativeEEENS5_IJNSA_ILi384EEENSA_ILi64EEENSA_ILi32EEEEEENS_12float_e4m3_tENS5_IJlSC_lEEESK_SL_NS4_8TiledMMAINS4_8MMA_AtomIJNS4_4SM904GMMA30MMA_64x64x32_F32E4M3E4M3_SS_TNILNSP_7ScaleInE1ELSR_1EEEEEENS4_6LayoutISD_NS5_IJSC_NSA_ILi0EEESV_EEEEENS5_IJNS4_10UnderscoreESY_SY_EEEEENS4_13SM90_TMA_LOADENS4_14ComposedLayoutINS4_7SwizzleILi1ELi4ELi3EEENS4_18smem_ptr_flag_bitsILi8EEENSU_INS5_IJNSA_ILi8EEESI_EEENS5_IJSI_SC_EEEEEEEvNS4_8identityENS4_23SM90_TMA_LOAD_MULTICASTES1B_vS1C_EENS_8epilogue10collective6detail29Sm90TmaWarpSpecializedAdapterINS1G_15DefaultEpilogueISK_SL_SL_NS1F_6thread17LinearCombinationISK_Li1EffLNS1K_9ScaleType4KindE0ELNS_15FloatRoundStyleE2ESK_EENS1_15EpilogueDefaultEEEEEvvEEEEvNT_6ParamsE)
        /*0008*/ 	.word	0x000000a8


	//----- nvinfo : EIATTR_FRAME_SIZE
	.align		4
.L_12:
        /*000c*/ 	.byte	0x04, 0x11
        /*000e*/ 	.short	(.L_14 - .L_13)
	.align		4
.L_13:
        /*0010*/ 	.word	index@(_ZN7cutlass13device_kernelINS_4gemm6kernel13GemmUniversalIN4cute5tupleIJiiiiEEENS1_10collective13CollectiveMmaINS1_37MainloopSm90TmaGmmaWarpSpecializedFP8ILi16ENS5_IJNS4_1CILi2EEENSA_ILi1EEESC_EEENS1_35KernelTmaWarpSpecializedCooperativeEEENS5_IJNSA_ILi384EEENSA_ILi64EEENSA_ILi32EEEEEENS_12float_e4m3_tENS5_IJlSC_lEEESK_SL_NS4_8TiledMMAINS4_8MMA_AtomIJNS4_4SM904GMMA30MMA_64x64x32_F32E4M3E4M3_SS_TNILNSP_7ScaleInE1ELSR_1EEEEEENS4_6LayoutISD_NS5_IJSC_NSA_ILi0EEESV_EEEEENS5_IJNS4_10UnderscoreESY_SY_EEEEENS4_13SM90_TMA_LOADENS4_14ComposedLayoutINS4_7SwizzleILi1ELi4ELi3EEENS4_18smem_ptr_flag_bitsILi8EEENSU_INS5_IJNSA_ILi8EEESI_EEENS5_IJSI_SC_EEEEEEEvNS4_8identityENS4_23SM90_TMA_LOAD_MULTICASTES1B_vS1C_EENS_8epilogue10collective6detail29Sm90TmaWarpSpecializedAdapterINS1G_15DefaultEpilogueISK_SL_SL_NS1F_6thread17LinearCombinationISK_Li1EffLNS1K_9ScaleType4KindE0ELNS_15FloatRoundStyleE2ESK_EENS1_15EpilogueDefaultEEEEEvvEEEEvNT_6ParamsE)
        /*0014*/ 	.word	0x00000048


	//----- nvinfo : EIATTR_MIN_STACK_SIZE
	.align		4
.L_14:
        /*0018*/ 	.byte	0x04, 0x12
        /*001a*/ 	.short	(.L_16 - .L_15)
	.align		4
.L_15:
        /*001c*/ 	.word	index@(_ZN7cutlass13device_kernelINS_4gemm6kernel13GemmUniversalIN4cute5tupleIJiiiiEEENS1_10collective13CollectiveMmaINS1_37MainloopSm90TmaGmmaWarpSpecializedFP8ILi16ENS5_IJNS4_1CILi2EEENSA_ILi1EEESC_EEENS1_35KernelTmaWarpSpecializedCooperativeEEENS5_IJNSA_ILi384EEENSA_ILi64EEENSA_ILi32EEEEEENS_12float_e4m3_tENS5_IJlSC_lEEESK_SL_NS4_8TiledMMAINS4_8MMA_AtomIJNS4_4SM904GMMA30MMA_64x64x32_F32E4M3E4M3_SS_TNILNSP_7ScaleInE1ELSR_1EEEEEENS4_6LayoutISD_NS5_IJSC_NSA_ILi0EEESV_EEEEENS5_IJNS4_10UnderscoreESY_SY_EEEEENS4_13SM90_TMA_LOADENS4_14ComposedLayoutINS4_7SwizzleILi1ELi4ELi3EEENS4_18smem_ptr_flag_bitsILi8EEENSU_INS5_IJNSA_ILi8EEESI_EEENS5_IJSI_SC_EEEEEEEvNS4_8identityENS4_23SM90_TMA_LOAD_MULTICASTES1B_vS1C_EENS_8epilogue10collective6detail29Sm90TmaWarpSpecializedAdapterINS1G_15DefaultEpilogueISK_SL_SL_NS1F_6thread17LinearCombinationISK_Li1EffLNS1K_9ScaleType4KindE0ELNS_15FloatRoundStyleE2ESK_EENS1_15EpilogueDefaultEEEEEvvEEEEvNT_6ParamsE)
        /*0020*/ 	.word	0x00000048
.L_16:


//--------------------- .nv.compat                --------------------------
	.section	.nv.compat,"",@"SHT_CUDA_COMPAT_INFO"
	.align	4
        /*0000*/ 	.byte	0x02, 0x09, 0x01, 0x00, 0x02, 0x02, 0x04, 0x00, 0x02, 0x05, 0x05, 0x00, 0x03, 0x07, 0x01, 0x01
        /*0010*/ 	.byte	0x02, 0x03, 0x01, 0x00, 0x02, 0x06, 0x01, 0x00, 0x04, 0x0b, 0x08, 0x00, 0x00, 0x00, 0x00, 0x00
        /*0020*/ 	.byte	0x00, 0x00, 0x00, 0x00


//--------------------- .nv.info._ZN7cutlass13device_kernelINS_4gemm6kernel13GemmUniversalIN4cute5tupleIJiiiiEEENS1_10collective13CollectiveMmaINS1_37MainloopSm90TmaGmmaWarpSpecializedFP8ILi16ENS5_IJNS4_1CILi2EEENSA_ILi1EEESC_EEENS1_35KernelTmaWarpSpecializedCooperativeEEENS5_IJNSA_ILi384EEENSA_ILi64EEENSA_ILi32EEEEEENS_12float_e4m3_tENS5_IJlSC_lEEESK_SL_NS4_8TiledMMAINS4_8MMA_AtomIJNS4_4SM904GMMA30MMA_64x64x32_F32E4M3E4M3_SS_TNILNSP_7ScaleInE1ELSR_1EEEEEENS4_6LayoutISD_NS5_IJSC_NSA_ILi0EEESV_EEEEENS5_IJNS4_10UnderscoreESY_SY_EEEEENS4_13SM90_TMA_LOADENS4_14ComposedLayoutINS4_7SwizzleILi1ELi4ELi3EEENS4_18smem_ptr_flag_bitsILi8EEENSU_INS5_IJNSA_ILi8EEESI_EEENS5_IJSI_SC_EEEEEEEvNS4_8identityENS4_23SM90_TMA_LOAD_MULTICASTES1B_vS1C_EENS_8epilogue10collective6detail29Sm90TmaWarpSpecializedAdapterINS1G_15DefaultEpilogueISK_SL_SL_NS1F_6thread17LinearCombinationISK_Li1EffLNS1K_9ScaleType4KindE0ELNS_15FloatRoundStyleE2ESK_EENS1_15EpilogueDefaultEEEEEvvEEEEvNT_6ParamsE --------------------------
	.section	.nv.info._ZN7cutlass13device_kernelINS_4gemm6kernel13GemmUniversalIN4cute5tupleIJiiiiEEENS1_10collective13CollectiveMmaINS1_37MainloopSm90TmaGmmaWarpSpecializedFP8ILi16ENS5_IJNS4_1CILi2EEENSA_ILi1EEESC_EEENS1_35KernelTmaWarpSpecializedCooperativeEEENS5_IJNSA_ILi384EEENSA_ILi64EEENSA_ILi32EEEEEENS_12float_e4m3_tENS5_IJlSC_lEEESK_SL_NS4_8TiledMMAINS4_8MMA_AtomIJNS4_4SM904GMMA30MMA_64x64x32_F32E4M3E4M3_SS_TNILNSP_7ScaleInE1ELSR_1EEEEEENS4_6LayoutISD_NS5_IJSC_NSA_ILi0EEESV_EEEEENS5_IJNS4_10UnderscoreESY_SY_EEEEENS4_13SM90_TMA_LOADENS4_14ComposedLayoutINS4_7SwizzleILi1ELi4ELi3EEENS4_18smem_ptr_flag_bitsILi8EEENSU_INS5_IJNSA_ILi8EEESI_EEENS5_IJSI_SC_EEEEEEEvNS4_8identityENS4_23SM90_TMA_LOAD_MULTICASTES1B_vS1C_EENS_8epilogue10collective6detail29Sm90TmaWarpSpecializedAdapterINS1G_15DefaultEpilogueISK_SL_SL_NS1F_6thread17LinearCombinationISK_Li1EffLNS1K_9ScaleType4KindE0ELNS_15FloatRoundStyleE2ESK_EENS1_15EpilogueDefaultEEEEEvvEEEEvNT_6ParamsE,"",@"SHT_CUDA_INFO"
	.sectionflags	@""
	.align	4


	//----- nvinfo : EIATTR_CUDA_API_VERSION
	.align		4
        /*0000*/ 	.byte	0x04, 0x37
        /*0002*/ 	.short	(.L_18 - .L_17)
.L_17:
        /*0004*/ 	.word	0x00000082


	//----- nvinfo : EIATTR_KPARAM_INFO
	.align		4
.L_18:
        /*0008*/ 	.byte	0x04, 0x17
        /*000a*/ 	.short	(.L_20 - .L_19)
.L_19:
        /*000c*/ 	.word	0x00000000
        /*0010*/ 	.short	0x0000
        /*0012*/ 	.short	0x0070
        /*0014*/ 	.byte	0x00, 0xf0, 0x01, 0x10


	//----- nvinfo : EIATTR_SPARSE_MMA_MASK
	.align		4
.L_20:
        /*0018*/ 	.byte	0x03, 0x50
        /*001a*/ 	.short	0x0000


	//----- nvinfo : EIATTR_MAXREG_COUNT
	.align		4
        /*001c*/ 	.byte	0x03, 0x1b
        /*001e*/ 	.short	0x00a8


	//----- nvinfo : EIATTR_NUM_BARRIERS
	.align		4
        /*0020*/ 	.byte	0x02, 0x4c
        /*0022*/ 	.byte	0x01
	.zero		1


	//----- nvinfo : EIATTR_ANNOTATIONS
	.align		4
        /*0024*/ 	.byte	0x04, 0x55
        /*0026*/ 	.short	(.L_22 - .L_21)


	//   ....[0]....
.L_21:
        /*0028*/ 	.word	0x00000001
        /*002c*/ 	.byte	0x30, 0x92, 0x00, 0x00, 0x01, 0x00, 0x00, 0x00, 0x70, 0x92, 0x00, 0x00, 0x01, 0x00, 0x00, 0x00
        /*003c*/ 	.byte	0xb0, 0x92, 0x00, 0x00, 0x01, 0x00, 0x00, 0x00, 0xf0, 0x92, 0x00, 0x00, 0x01, 0x00, 0x00, 0x00
        /*004c*/ 	.byte	0x50, 0x93, 0x00, 0x00, 0x01, 0x00, 0x00, 0x00, 0x90, 0x93, 0x00, 0x00, 0x01, 0x00, 0x00, 0x00
        /*005c*/ 	.byte	0xd0, 0x93, 0x00, 0x00, 0x01, 0x00, 0x00, 0x00, 0x10, 0x94, 0x00, 0x00, 0x01, 0x00, 0x00, 0x00
        /*006c*/ 	.byte	0x50, 0x94, 0x00, 0x00, 0x01, 0x00, 0x00, 0x00, 0xb0, 0xb1, 0x00, 0x00, 0x01, 0x00, 0x00, 0x00
        /*007c*/ 	.byte	0xe0, 0xb1, 0x00, 0x00, 0x01, 0x00, 0x00, 0x00, 0xf0, 0xc7, 0x00, 0x00, 0x01, 0x00, 0x00, 0x00
        /*008c*/ 	.byte	0x00, 0xc9, 0x00, 0x00, 0x01, 0x00, 0x00, 0x00, 0x60, 0xc9, 0x00, 0x00, 0x01, 0x00, 0x00, 0x00
        /*009c*/ 	.byte	0x50, 0xca, 0x00, 0x00, 0x01, 0x00, 0x00, 0x00, 0x20, 0xcb, 0x00, 0x00, 0x01, 0x00, 0x00, 0x00
        /*00ac*/ 	.byte	0x80, 0xcb, 0x00, 0x00, 0x01, 0x00, 0x00, 0x00, 0xf0, 0xcb, 0x00, 0x00


	//----- nvinfo : EIATTR_MERCURY_ISA_VERSION
	.align		4
.L_22:
        /*00b8*/ 	.byte	0x03, 0x5f
        /*00ba*/ 	.short	0x0101


	//----- nvinfo : EIATTR_INT_WARP_WIDE_INSTR_OFFSETS
	.align		4
        /*00bc*/ 	.byte	0x04, 0x31
        /*00be*/ 	.short	(.L_24 - .L_23)


	//   ....[0]....
.L_23:
        /*00c0*/ 	.word	0x00000620


	//   ....[1]....
        /*00c4*/ 	.word	0x000006c0


	//   ....[2]....
        /*00c8*/ 	.word	0x00000820


	//   ....[3]....
        /*00cc*/ 	.word	0x00003930


	//----- nvinfo : EIATTR_COOP_GROUP_MASK_REGIDS
	.align		4
.L_24:
        /*00d0*/ 	.byte	0x04, 0x29
        /*00d2*/ 	.short	(.L_26 - .L_25)


	//   ....[0]....
.L_25:
        /*00d4*/ 	.word	0xffffffff


	//   ....[1]....
        /*00d8*/ 	.word	0xffffffff


	//   ....[2]....
        /*00dc*/ 	.word	0xffffffff


	//   ....[3]....
        /*00e0*/ 	.word	0xffffffff


	//   ....[4]....
        /*00e4*/ 	.word	0xffffffff


	//   ....[5]....
        /*00e8*/ 	.word	0xffffffff


	//----- nvinfo : EIATTR_COOP_GROUP_INSTR_OFFSETS
	.align		4
.L_26:
        /*00ec*/ 	.byte	0x04, 0x28
        /*00ee*/ 	.short	(.L_28 - .L_27)


	//   ....[0]....
.L_27:
        /*00f0*/ 	.word	0x00000070


	//   ....[1]....
        /*00f4*/ 	.word	0x00000080


	//   ....[2]....
        /*00f8*/ 	.word	0x00000140


	//   ....[3]....
        /*00fc*/ 	.word	0x00000490


	//   ....[4]....
        /*0100*/ 	.word	0x000009b0


	//   ....[5]....
        /*0104*/ 	.word	0x000014c0


	//----- nvinfo : EIATTR_REG_RECONFIG
	.align		4
.L_28:
        /*0108*/ 	.byte	0x01, 0x54
	.zero		2


	//----- nvinfo : EIATTR_MBARRIER_INSTR_OFFSETS
	.align		4
        /*010c*/ 	.byte	0x04, 0x39
        /*010e*/ 	.short	(.L_30 - .L_29)


	//   ....[0]....
.L_29:
        /*0110*/ 	.word	0x00000260
        /*0114*/ 	.word	0x000000ff
        /*0118*/ 	.word	0x00000000
        /*011c*/ 	.short	0x0100
        /*011e*/ 	.byte	0x08
	.zero		1


	//   ....[1]....
        /*0120*/ 	.word	0x00000270
        /*0124*/ 	.word	0x000000ff
        /*0128*/ 	.word	0x00000080
        /*012c*/ 	.short	0x0100
        /*012e*/ 	.byte	0x08
	.zero		1


	//   ....[2]....
        /*0130*/ 	.word	0x00000280
        /*0134*/ 	.word	0x000000ff
        /*0138*/ 	.word	0x00000008
        /*013c*/ 	.short	0x0100
        /*013e*/ 	.byte	0x08
	.zero		1


	//   ....[3]....
        /*0140*/ 	.word	0x00000290
        /*0144*/ 	.word	0x000000ff
        /*0148*/ 	.word	0x00000088
        /*014c*/ 	.short	0x0100
        /*014e*/ 	.byte	0x08
	.zero		1


	//   ....[4]....
        /*0150*/ 	.word	0x000002a0
        /*0154*/ 	.word	0x000000ff
        /*0158*/ 	.word	0x00000010
        /*015c*/ 	.short	0x0100
        /*015e*/ 	.byte	0x08
	.zero		1


	//   ....[5]....
        /*0160*/ 	.word	0x000002b0
        /*0164*/ 	.word	0x000000ff
        /*0168*/ 	.word	0x00000090
        /*016c*/ 	.short	0x0100
        /*016e*/ 	.byte	0x08
	.zero		1


	//   ....[6]....
        /*0170*/ 	.word	0x000002c0
        /*0174*/ 	.word	0x000000ff
        /*0178*/ 	.word	0x00000018
        /*017c*/ 	.short	0x0100
        /*017e*/ 	.byte	0x08
	.zero		1


	//   ....[7]....
        /*0180*/ 	.word	0x000002d0
        /*0184*/ 	.word	0x000000ff
        /*0188*/ 	.word	0x00000098
        /*018c*/ 	.short	0x0100
        /*018e*/ 	.byte	0x08
	.zero		1


	//   ....[8]....
        /*0190*/ 	.word	0x000002e0
        /*0194*/ 	.word	0x000000ff
        /*0198*/ 	.word	0x00000020
        /*019c*/ 	.short	0x0100
        /*019e*/ 	.byte	0x08
	.zero		1


	//   ....[9]....
        /*01a0*/ 	.word	0x000002f0
        /*01a4*/ 	.word	0x000000ff
        /*01a8*/ 	.word	0x000000a0
        /*01ac*/ 	.short	0x0100
        /*01ae*/ 	.byte	0x08
	.zero		1


	//   ....[10]....
        /*01b0*/ 	.word	0x00000300
        /*01b4*/ 	.word	0x000000ff
        /*01b8*/ 	.word	0x00000028
        /*01bc*/ 	.short	0x0100
        /*01be*/ 	.byte	0x08
	.zero		1


	//   ....[11]....
        /*01c0*/ 	.word	0x00000310
        /*01c4*/ 	.word	0x000000ff
        /*01c8*/ 	.word	0x000000a8
        /*01cc*/ 	.short	0x0100
        /*01ce*/ 	.byte	0x08
	.zero		1


	//   ....[12]....
        /*01d0*/ 	.word	0x00000320
        /*01d4*/ 	.word	0x000000ff
        /*01d8*/ 	.word	0x00000030
        /*01dc*/ 	.short	0x0100
        /*01de*/ 	.byte	0x08
	.zero		1


	//   ....[13]....
        /*01e0*/ 	.word	0x00000330
        /*01e4*/ 	.word	0x000000ff
        /*01e8*/ 	.word	0x000000b0
        /*01ec*/ 	.short	0x0100
        /*01ee*/ 	.byte	0x08
	.zero		1


	//   ....[14]....
        /*01f0*/ 	.word	0x00000340
        /*01f4*/ 	.word	0x000000ff
        /*01f8*/ 	.word	0x00000038
        /*01fc*/ 	.short	0x0100
        /*01fe*/ 	.byte	0x08
	.zero		1


	//   ....[15]....
        /*0200*/ 	.word	0x00000350
        /*0204*/ 	.word	0x000000ff
        /*0208*/ 	.word	0x000000b8
        /*020c*/ 	.short	0x0100
        /*020e*/ 	.byte	0x08
	.zero		1


	//   ....[16]....
        /*0210*/ 	.word	0x00000360
        /*0214*/ 	.word	0x000000ff
        /*0218*/ 	.word	0x00000040
        /*021c*/ 	.short	0x0100
        /*021e*/ 	.byte	0x08
	.zero		1


	//   ....[17]....
        /*0220*/ 	.word	0x00000370
        /*0224*/ 	.word	0x000000ff
        /*0228*/ 	.word	0x000000c0
        /*022c*/ 	.short	0x0100
        /*022e*/ 	.byte	0x08
	.zero		1


	//   ....[18]....
        /*0230*/ 	.word	0x00000380
        /*0234*/ 	.word	0x000000ff
        /*0238*/ 	.word	0x00000048
        /*023c*/ 	.short	0x0100
        /*023e*/ 	.byte	0x08
	.zero		1


	//   ....[19]....
        /*0240*/ 	.word	0x00000390
        /*0244*/ 	.word	0x000000ff
        /*0248*/ 	.word	0x000000c8
        /*024c*/ 	.short	0x0100
        /*024e*/ 	.byte	0x08
	.zero		1


	//   ....[20]....
        /*0250*/ 	.word	0x000003a0
        /*0254*/ 	.word	0x000000ff
        /*0258*/ 	.word	0x00000050
        /*025c*/ 	.short	0x0100
        /*025e*/ 	.byte	0x08
	.zero		1


	//   ....[21]....
        /*0260*/ 	.word	0x000003b0
        /*0264*/ 	.word	0x000000ff
        /*0268*/ 	.word	0x000000d0
        /*026c*/ 	.short	0x0100
        /*026e*/ 	.byte	0x08
	.zero		1


	//   ....[22]....
        /*0270*/ 	.word	0x000003c0
        /*0274*/ 	.word	0x000000ff
        /*0278*/ 	.word	0x00000058
        /*027c*/ 	.short	0x0100
        /*027e*/ 	.byte	0x08
	.zero		1


	//   ....[23]....
        /*0280*/ 	.word	0x000003d0
        /*0284*/ 	.word	0x000000ff
        /*0288*/ 	.word	0x000000d8
        /*028c*/ 	.short	0x0100
        /*028e*/ 	.byte	0x08
	.zero		1


	//   ....[24]....
        /*0290*/ 	.word	0x000003e0
        /*0294*/ 	.word	0x000000ff
        /*0298*/ 	.word	0x00000060
        /*029c*/ 	.short	0x0100
        /*029e*/ 	.byte	0x08
	.zero		1


	//   ....[25]....
        /*02a0*/ 	.word	0x000003f0
        /*02a4*/ 	.word	0x000000ff
        /*02a8*/ 	.word	0x000000e0
        /*02ac*/ 	.short	0x0100
        /*02ae*/ 	.byte	0x08
	.zero		1


	//   ....[26]....
        /*02b0*/ 	.word	0x00000400
        /*02b4*/ 	.word	0x000000ff
        /*02b8*/ 	.word	0x00000068
        /*02bc*/ 	.short	0x0100
        /*02be*/ 	.byte	0x08
	.zero		1


	//   ....[27]....
        /*02c0*/ 	.word	0x00000410
        /*02c4*/ 	.word	0x000000ff
        /*02c8*/ 	.word	0x000000e8
        /*02cc*/ 	.short	0x0100
        /*02ce*/ 	.byte	0x08
	.zero		1


	//   ....[28]....
        /*02d0*/ 	.word	0x00000420
        /*02d4*/ 	.word	0x000000ff
        /*02d8*/ 	.word	0x00000070
        /*02dc*/ 	.short	0x0100
        /*02de*/ 	.byte	0x08
	.zero		1


	//   ....[29]....
        /*02e0*/ 	.word	0x00000430
        /*02e4*/ 	.word	0x000000ff
        /*02e8*/ 	.word	0x000000f0
        /*02ec*/ 	.short	0x0100
        /*02ee*/ 	.byte	0x08
	.zero		1


	//   ....[30]....
        /*02f0*/ 	.word	0x00000440
        /*02f4*/ 	.word	0x000000ff
        /*02f8*/ 	.word	0x00000078
        /*02fc*/ 	.short	0x0100
        /*02fe*/ 	.byte	0x08
	.zero		1


	//   ....[31]....
        /*0300*/ 	.word	0x00000450
        /*0304*/ 	.word	0x000000ff
        /*0308*/ 	.word	0x000000f8
        /*030c*/ 	.short	0x0100
        /*030e*/ 	.byte	0x08
	.zero		1


	//   ....[32]....
        /*0310*/ 	.word	0x000008d0
        /*0314*/ 	.word	0x000000ff
        /*0318*/ 	.word	0x00000110
        /*031c*/ 	.short	0x0100
        /*031e*/ 	.byte	0x06
	.zero		1


	//   ....[33]....
        /*0320*/ 	.word	0x00000960
        /*0324*/ 	.word	0x000000ff
        /*0328*/ 	.word	0x00000118
        /*032c*/ 	.short	0x0100
        /*032e*/ 	.byte	0x06
	.zero		1


	//   ....[34]....
        /*0330*/ 	.word	0x00001bf0
        /*0334*/ 	.word	0x000000ff
        /*0338*/ 	.word	0x00000000
        /*033c*/ 	.short	0x010a
        /*033e*/ 	.byte	0x07
	.zero		1


	//   ....[35]....
        /*0340*/ 	.word	0x00001c50
        /*0344*/ 	.word	0x000000ff
        /*0348*/ 	.word	0x00000000
        /*034c*/ 	.short	0x010a
        /*034e*/ 	.byte	0x07
	.zero		1


	//   ....[36]....
        /*0350*/ 	.word	0x000028a0
        /*0354*/ 	.word	0x000000ff
        /*0358*/ 	.word	0x00000000
        /*035c*/ 	.short	0x010a
        /*035e*/ 	.byte	0x0c
	.zero		1


	//   ....[37]....
        /*0360*/ 	.word	0x000028e0
        /*0364*/ 	.word	0x000000ff
        /*0368*/ 	.word	0x00000000
        /*036c*/ 	.short	0x010a
        /*036e*/ 	.byte	0x0c
	.zero		1


	//   ....[38]....
        /*0370*/ 	.word	0x00003140
        /*0374*/ 	.word	0x000000d7
        /*0378*/ 	.word	0x00000000
        /*037c*/ 	.short	0x0101
        /*037e*/ 	.byte	0x3f
	.zero		1


	//   ....[39]....
        /*0380*/ 	.word	0x000039b0
        /*0384*/ 	.word	0x00000019
        /*0388*/ 	.word	0x00000000
        /*038c*/ 	.short	0x0101
        /*038e*/ 	.byte	0x3f
	.zero		1


	//   ....[40]....
        /*0390*/ 	.word	0x0000de90
        /*0394*/ 	.word	0x00000014
        /*0398*/ 	.word	0x00000080
        /*039c*/ 	.short	0x010a
        /*039e*/ 	.byte	0x3f
	.zero		1


	//   ....[41]....
        /*03a0*/ 	.word	0x0000e240
        /*03a4*/ 	.word	0x00000007
        /*03a8*/ 	.word	0x00000118
        /*03ac*/ 	.short	0x0101
        /*03ae*/ 	.byte	0x3f
	.zero		1


	//   ....[42]....
        /*03b0*/ 	.word	0x0000e960
        /*03b4*/ 	.word	0x00000005
        /*03b8*/ 	.word	0x00000000
        /*03bc*/ 	.short	0x010a
        /*03be*/ 	.byte	0x3f
	.zero		1


	//   ....[43]....
        /*03c0*/ 	.word	0x0000e9e0
        /*03c4*/ 	.word	0x00000007
        /*03c8*/ 	.word	0x00000000
        /*03cc*/ 	.short	0x010a
        /*03ce*/ 	.byte	0x3f
	.zero		1


	//   ....[44]....
        /*03d0*/ 	.word	0x0000ea70
        /*03d4*/ 	.word	0x00000006
        /*03d8*/ 	.word	0x00000000
        /*03dc*/ 	.short	0x010a
        /*03de*/ 	.byte	0x3f
	.zero		1


	//   ....[45]....
        /*03e0*/ 	.word	0x0000eb00
        /*03e4*/ 	.word	0x00000007
        /*03e8*/ 	.word	0x00000000
        /*03ec*/ 	.short	0x010a
        /*03ee*/ 	.byte	0x3f
	.zero		1


	//   ....[46]....
        /*03f0*/ 	.word	0x0000eb90
        /*03f4*/ 	.word	0x00000006
        /*03f8*/ 	.word	0x00000000
        /*03fc*/ 	.short	0x010a
        /*03fe*/ 	.byte	0x3f
	.zero		1


	//   ....[47]....
        /*0400*/ 	.word	0x0000ec20
        /*0404*/ 	.word	0x00000007
        /*0408*/ 	.word	0x00000000
        /*040c*/ 	.short	0x010a
        /*040e*/ 	.byte	0x3f
	.zero		1


	//   ....[48]....
        /*0410*/ 	.word	0x0000ecb0
        /*0414*/ 	.word	0x00000006
        /*0418*/ 	.word	0x00000000
        /*041c*/ 	.short	0x010a
        /*041e*/ 	.byte	0x3f
	.zero		1


	//   ....[49]....
        /*0420*/ 	.word	0x0000ed40
        /*0424*/ 	.word	0x00000007
        /*0428*/ 	.word	0x00000000
        /*042c*/ 	.short	0x010a
        /*042e*/ 	.byte	0x3f
	.zero		1


	//   ....[50]....
        /*0430*/ 	.word	0x0000edd0
        /*0434*/ 	.word	0x00000006
        /*0438*/ 	.word	0x00000000
        /*043c*/ 	.short	0x010a
        /*043e*/ 	.byte	0x3f
	.zero		1


	//   ....[51]....
        /*0440*/ 	.word	0x0000ee60
        /*0444*/ 	.word	0x00000007
        /*0448*/ 	.word	0x00000000
        /*044c*/ 	.short	0x010a
        /*044e*/ 	.byte	0x3f
	.zero		1


	//   ....[52]....
        /*0450*/ 	.word	0x0000eef0
        /*0454*/ 	.word	0x00000006
        /*0458*/ 	.word	0x00000000
        /*045c*/ 	.short	0x010a
        /*045e*/ 	.byte	0x3f
	.zero		1


	//   ....[53]....
        /*0460*/ 	.word	0x0000ef80
        /*0464*/ 	.word	0x00000007
        /*0468*/ 	.word	0x00000000
        /*046c*/ 	.short	0x010a
        /*046e*/ 	.byte	0x3f
	.zero		1


	//   ....[54]....
        /*0470*/ 	.word	0x0000f010
        /*0474*/ 	.word	0x00000006
        /*0478*/ 	.word	0x00000000
        /*047c*/ 	.short	0x010a
        /*047e*/ 	.byte	0x3f
	.zero		1


	//   ....[55]....
        /*0480*/ 	.word	0x0000f0a0
        /*0484*/ 	.word	0x00000007
        /*0488*/ 	.word	0x00000000
        /*048c*/ 	.short	0x010a
        /*048e*/ 	.byte	0x3f
	.zero		1


	//   ....[56]....
        /*0490*/ 	.word	0x0000f130
        /*0494*/ 	.word	0x00000006
        /*0498*/ 	.word	0x00000000
        /*049c*/ 	.short	0x010a
        /*049e*/ 	.byte	0x3f
	.zero		1


	//   ....[57]....
        /*04a0*/ 	.word	0x0000f1c0
        /*04a4*/ 	.word	0x00000003
        /*04a8*/ 	.word	0x00000000
        /*04ac*/ 	.short	0x010a
        /*04ae*/ 	.byte	0x3f
	.zero		1


	//   ....[58]....
        /*04b0*/ 	.word	0x0000f230
        /*04b4*/ 	.word	0x00000016
        /*04b8*/ 	.word	0x00000000
        /*04bc*/ 	.short	0x010a
        /*04be*/ 	.byte	0x3f
	.zero		1


	//   ....[59]....
        /*04c0*/ 	.word	0x0000f290
        /*04c4*/ 	.word	0x000000d8
        /*04c8*/ 	.word	0x00000000
        /*04cc*/ 	.short	0x010a
        /*04ce*/ 	.byte	0x3f
	.zero		1


	//   ....[60]....
        /*04d0*/ 	.word	0x0000f360
        /*04d4*/ 	.word	0x00000014
        /*04d8*/ 	.word	0x00000080
        /*04dc*/ 	.short	0x010a
        /*04de*/ 	.byte	0x3f
	.zero		1


	//   ....[61]....
        /*04e0*/ 	.word	0x0000f430
        /*04e4*/ 	.word	0x00000005
        /*04e8*/ 	.word	0x00000000
        /*04ec*/ 	.short	0x010a
        /*04ee*/ 	.byte	0x3f
	.zero		1


	//   ....[62]....
        /*04f0*/ 	.word	0x0000f480
        /*04f4*/ 	.word	0x00000007
        /*04f8*/ 	.word	0x00000000
        /*04fc*/ 	.short	0x010a
        /*04fe*/ 	.byte	0x3f
	.zero		1


	//   ....[63]....
        /*0500*/ 	.word	0x0000f4d0
        /*0504*/ 	.word	0x00000006
        /*0508*/ 	.word	0x00000000
        /*050c*/ 	.short	0x010a
        /*050e*/ 	.byte	0x3f
	.zero		1


	//   ....[64]....
        /*0510*/ 	.word	0x0000f520
        /*0514*/ 	.word	0x00000007
        /*0518*/ 	.word	0x00000000
        /*051c*/ 	.short	0x010a
        /*051e*/ 	.byte	0x3f
	.zero		1


	//   ....[65]....
        /*0520*/ 	.word	0x0000f570
        /*0524*/ 	.word	0x00000006
        /*0528*/ 	.word	0x00000000
        /*052c*/ 	.short	0x010a
        /*052e*/ 	.byte	0x3f
	.zero		1


	//   ....[66]....
        /*0530*/ 	.word	0x0000f5c0
        /*0534*/ 	.word	0x00000007
        /*0538*/ 	.word	0x00000000
        /*053c*/ 	.short	0x010a
        /*053e*/ 	.byte	0x3f
	.zero		1


	//   ....[67]....
        /*0540*/ 	.word	0x0000f610
        /*0544*/ 	.word	0x00000006
        /*0548*/ 	.word	0x00000000
        /*054c*/ 	.short	0x010a
        /*054e*/ 	.byte	0x3f
	.zero		1


	//   ....[68]....
        /*0550*/ 	.word	0x0000f660
        /*0554*/ 	.word	0x00000007
        /*0558*/ 	.word	0x00000000
        /*055c*/ 	.short	0x010a
        /*055e*/ 	.byte	0x3f
	.zero		1


	//   ....[69]....
        /*0560*/ 	.word	0x0000f6b0
        /*0564*/ 	.word	0x00000006
        /*0568*/ 	.word	0x00000000
        /*056c*/ 	.short	0x010a
        /*056e*/ 	.byte	0x3f
	.zero		1


	//   ....[70]....
        /*0570*/ 	.word	0x0000f700
        /*0574*/ 	.word	0x00000007
        /*0578*/ 	.word	0x00000000
        /*057c*/ 	.short	0x010a
        /*057e*/ 	.byte	0x3f
	.zero		1


	//   ....[71]....
        /*0580*/ 	.word	0x0000f750
        /*0584*/ 	.word	0x00000006
        /*0588*/ 	.word	0x00000000
        /*058c*/ 	.short	0x010a
        /*058e*/ 	.byte	0x3f
	.zero		1


	//   ....[72]....
        /*0590*/ 	.word	0x0000f7a0
        /*0594*/ 	.word	0x00000007
        /*0598*/ 	.word	0x00000000
        /*059c*/ 	.short	0x010a
        /*059e*/ 	.byte	0x3f
	.zero		1


	//   ....[73]....
        /*05a0*/ 	.word	0x0000f7f0
        /*05a4*/ 	.word	0x00000006
        /*05a8*/ 	.word	0x00000000
        /*05ac*/ 	.short	0x010a
        /*05ae*/ 	.byte	0x3f
	.zero		1


	//   ....[74]....
        /*05b0*/ 	.word	0x0000f840
        /*05b4*/ 	.word	0x00000007
        /*05b8*/ 	.word	0x00000000
        /*05bc*/ 	.short	0x010a
        /*05be*/ 	.byte	0x3f
	.zero		1


	//   ....[75]....
        /*05c0*/ 	.word	0x0000f890
        /*05c4*/ 	.word	0x00000006
        /*05c8*/ 	.word	0x00000000
        /*05cc*/ 	.short	0x010a
        /*05ce*/ 	.byte	0x3f
	.zero		1


	//----- nvinfo : EIATTR_NUM_MBARRIERS
	.align		4
.L_30:
        /*05d0*/ 	.byte	0x03, 0x38
        /*05d2*/ 	.short	0x0022


	//----- nvinfo : EIATTR_EXIT_INSTR_OFFSETS
	.align		4
        /*05d4*/ 	.byte	0x04, 0x1c
        /*05d6*/ 	.short	(.L_32 - .L_31)


	//   ....[0]....
.L_31:
        /*05d8*/ 	.word	0x00000b30


	//   ....[1]....
        /*05dc*/ 	.word	0x00001320


	//   ....[2]....
        /*05e0*/ 	.word	0x0000d5a0


	//   ....[3]....
        /*05e4*/ 	.word	0x0000db00


	//   ....[4]....
        /*05e8*/ 	.word	0x0000f210


	//----- nvinfo : EIATTR_MAX_THREADS
	.align		4
.L_32:
        /*05ec*/ 	.byte	0x04, 0x05
        /*05ee*/ 	.short	(.L_34 - .L_33)
.L_33:
        /*05f0*/ 	.word	0x00000180
        /*05f4*/ 	.word	0x00000001
        /*05f8*/ 	.word	0x00000001


	//----- nvinfo : EIATTR_CRS_STACK_SIZE
	.align		4
.L_34:
        /*05fc*/ 	.byte	0x04, 0x1e
        /*05fe*/ 	.short	(.L_36 - .L_35)
.L_35:
        /*0600*/ 	.word	0x00000000


	//----- nvinfo : EIATTR_CBANK_PARAM_SIZE
	.align		4
.L_36:
        /*0604*/ 	.byte	0x03, 0x19
        /*0606*/ 	.short	0x0470


	//----- nvinfo : EIATTR_PARAM_CBANK
	.align		4
        /*0608*/ 	.byte	0x04, 0x0a
        /*060a*/ 	.short	(.L_38 - .L_37)
	.align		4
.L_37:
        /*060c*/ 	.word	index@(.nv.constant0._ZN7cutlass13device_kernelINS_4gemm6kernel13GemmUniversalIN4cute5tupleIJiiiiEEENS1_10collective13CollectiveMmaINS1_37MainloopSm90TmaGmmaWarpSpecializedFP8ILi16ENS5_IJNS4_1CILi2EEENSA_ILi1EEESC_EEENS1_35KernelTmaWarpSpecializedCooperativeEEENS5_IJNSA_ILi384EEENSA_ILi64EEENSA_ILi32EEEEEENS_12float_e4m3_tENS5_IJlSC_lEEESK_SL_NS4_8TiledMMAINS4_8MMA_AtomIJNS4_4SM904GMMA30MMA_64x64x32_F32E4M3E4M3_SS_TNILNSP_7ScaleInE1ELSR_1EEEEEENS4_6LayoutISD_NS5_IJSC_NSA_ILi0EEESV_EEEEENS5_IJNS4_10UnderscoreESY_SY_EEEEENS4_13SM90_TMA_LOADENS4_14ComposedLayoutINS4_7SwizzleILi1ELi4ELi3EEENS4_18smem_ptr_flag_bitsILi8EEENSU_INS5_IJNSA_ILi8EEESI_EEENS5_IJSI_SC_EEEEEEEvNS4_8identityENS4_23SM90_TMA_LOAD_MULTICASTES1B_vS1C_EENS_8epilogue10collective6detail29Sm90TmaWarpSpecializedAdapterINS1G_15DefaultEpilogueISK_SL_SL_NS1F_6thread17LinearCombinationISK_Li1EffLNS1K_9ScaleType4KindE0ELNS_15FloatRoundStyleE2ESK_EENS1_15EpilogueDefaultEEEEEvvEEEEvNT_6ParamsE)
        /*0610*/ 	.short	0x0210
        /*0612*/ 	.short	0x0470


	//----- nvinfo : EIATTR_SW_WAR
	.align		4
.L_38:
        /*0614*/ 	.byte	0x04, 0x36
        /*0616*/ 	.short	(.L_40 - .L_39)
.L_39:
        /*0618*/ 	.word	0x00000008
.L_40:


//--------------------- .nv.callgraph             --------------------------
	.section	.nv.callgraph,"",@"SHT_CUDA_CALLGRAPH"
	.align	4
	.sectionentsize	8
	.align		4
        /*0000*/ 	.word	0x00000000
	.align		4
        /*0004*/ 	.word	0xffffffff
	.align		4
        /*0008*/ 	.word	0x00000000
	.align		4
        /*000c*/ 	.word	0xfffffffe
	.align		4
        /*0010*/ 	.word	0x00000000
	.align		4
        /*0014*/ 	.word	0xfffffffd
	.align		4
        /*0018*/ 	.word	0x00000000
	.align		4
        /*001c*/ 	.word	0xfffffffc


//--------------------- .nv.constant4             --------------------------
	.section	.nv.constant4,"a",@progbits
	.align	8
	.align		8
.nv.constant4:
        /*0000*/ 	.dword	_ZN39_INTERNAL_0fe0c921_4_k_cu_e4d2c607_72944cuda3std3__45__cpo5beginE
	.align		8
        /*0008*/ 	.dword	_ZN39_INTERNAL_0fe0c921_4_k_cu_e4d2c607_72944cuda3std3__45__cpo3endE
	.align		8
        /*0010*/ 	.dword	_ZN39_INTERNAL_0fe0c921_4_k_cu_e4d2c607_72944cuda3std3__45__cpo6cbeginE
	.align		8
        /*0018*/ 	.dword	_ZN39_INTERNAL_0fe0c921_4_k_cu_e4d2c607_72944cuda3std3__45__cpo4cendE
	.align		8
        /*0020*/ 	.dword	_ZN39_INTERNAL_0fe0c921_4_k_cu_e4d2c607_72944cuda3std3__441_GLOBAL__N__0fe0c921_4_k_cu_e4d2c607_72946ignoreE
	.align		8
        /*0028*/ 	.dword	_ZN39_INTERNAL_0fe0c921_4_k_cu_e4d2c607_72944cuda3std3__419piecewise_constructE
	.align		8
        /*0030*/ 	.dword	_ZN39_INTERNAL_0fe0c921_4_k_cu_e4d2c607_72944cuda3std3__48in_placeE
	.align		8
        /*0038*/ 	.dword	_ZN39_INTERNAL_0fe0c921_4_k_cu_e4d2c607_72944cuda3std6ranges3__45__cpo4swapE
	.align		8
        /*0040*/ 	.dword	_ZN39_INTERNAL_0fe0c921_4_k_cu_e4d2c607_72944cuda3std6ranges3__45__cpo9iter_moveE
	.align		8
        /*0048*/ 	.dword	_ZN39_INTERNAL_0fe0c921_4_k_cu_e4d2c607_72944cute7productE
	.align		8
        /*0050*/ 	.dword	_ZN39_INTERNAL_0fe0c921_4_k_cu_e4d2c607_72944cute1_E


//--------------------- .text._ZN7cutlass13device_kernelINS_4gemm6kernel13GemmUniversalIN4cute5tupleIJiiiiEEENS1_10collective13CollectiveMmaINS1_37MainloopSm90TmaGmmaWarpSpecializedFP8ILi16ENS5_IJNS4_1CILi2EEENSA_ILi1EEESC_EEENS1_35KernelTmaWarpSpecializedCooperativeEEENS5_IJNSA_ILi384EEENSA_ILi64EEENSA_ILi32EEEEEENS_12float_e4m3_tENS5_IJlSC_lEEESK_SL_NS4_8TiledMMAINS4_8MMA_AtomIJNS4_4SM904GMMA30MMA_64x64x32_F32E4M3E4M3_SS_TNILNSP_7ScaleInE1ELSR_1EEEEEENS4_6LayoutISD_NS5_IJSC_NSA_ILi0EEESV_EEEEENS5_IJNS4_10UnderscoreESY_SY_EEEEENS4_13SM90_TMA_LOADENS4_14ComposedLayoutINS4_7SwizzleILi1ELi4ELi3EEENS4_18smem_ptr_flag_bitsILi8EEENSU_INS5_IJNSA_ILi8EEESI_EEENS5_IJSI_SC_EEEEEEEvNS4_8identityENS4_23SM90_TMA_LOAD_MULTICASTES1B_vS1C_EENS_8epilogue10collective6detail29Sm90TmaWarpSpecializedAdapterINS1G_15DefaultEpilogueISK_SL_SL_NS1F_6thread17LinearCombinationISK_Li1EffLNS1K_9ScaleType4KindE0ELNS_15FloatRoundStyleE2ESK_EENS1_15EpilogueDefaultEEEEEvvEEEEvNT_6ParamsE --------------------------
	.section	.text._ZN7cutlass13device_kernelINS_4gemm6kernel13GemmUniversalIN4cute5tupleIJiiiiEEENS1_10collective13CollectiveMmaINS1_37MainloopSm90TmaGmmaWarpSpecializedFP8ILi16ENS5_IJNS4_1CILi2EEENSA_ILi1EEESC_EEENS1_35KernelTmaWarpSpecializedCooperativeEEENS5_IJNSA_ILi384EEENSA_ILi64EEENSA_ILi32EEEEEENS_12float_e4m3_tENS5_IJlSC_lEEESK_SL_NS4_8TiledMMAINS4_8MMA_AtomIJNS4_4SM904GMMA30MMA_64x64x32_F32E4M3E4M3_SS_TNILNSP_7ScaleInE1ELSR_1EEEEEENS4_6LayoutISD_NS5_IJSC_NSA_ILi0EEESV_EEEEENS5_IJNS4_10UnderscoreESY_SY_EEEEENS4_13SM90_TMA_LOADENS4_14ComposedLayoutINS4_7SwizzleILi1ELi4ELi3EEENS4_18smem_ptr_flag_bitsILi8EEENSU_INS5_IJNSA_ILi8EEESI_EEENS5_IJSI_SC_EEEEEEEvNS4_8identityENS4_23SM90_TMA_LOAD_MULTICASTES1B_vS1C_EENS_8epilogue10collective6detail29Sm90TmaWarpSpecializedAdapterINS1G_15DefaultEpilogueISK_SL_SL_NS1F_6thread17LinearCombinationISK_Li1EffLNS1K_9ScaleType4KindE0ELNS_15FloatRoundStyleE2ESK_EENS1_15EpilogueDefaultEEEEEvvEEEEvNT_6ParamsE,"ax",@progbits
	.align	128
.text._ZN7cutlass13device_kernelINS_4gemm6kernel13GemmUniversalIN4cute5tupleIJiiiiEEENS1_10collective13CollectiveMmaINS1_37MainloopSm90TmaGmmaWarpSpecializedFP8ILi16ENS5_IJNS4_1CILi2EEENSA_ILi1EEESC_EEENS1_35KernelTmaWarpSpecializedCooperativeEEENS5_IJNSA_ILi384EEENSA_ILi64EEENSA_ILi32EEEEEENS_12float_e4m3_tENS5_IJlSC_lEEESK_SL_NS4_8TiledMMAINS4_8MMA_AtomIJNS4_4SM904GMMA30MMA_64x64x32_F32E4M3E4M3_SS_TNILNSP_7ScaleInE1ELSR_1EEEEEENS4_6LayoutISD_NS5_IJSC_NSA_ILi0EEESV_EEEEENS5_IJNS4_10UnderscoreESY_SY_EEEEENS4_13SM90_TMA_LOADENS4_14ComposedLayoutINS4_7SwizzleILi1ELi4ELi3EEENS4_18smem_ptr_flag_bitsILi8EEENSU_INS5_IJNSA_ILi8EEESI_EEENS5_IJSI_SC_EEEEEEEvNS4_8identityENS4_23SM90_TMA_LOAD_MULTICASTES1B_vS1C_EENS_8epilogue10collective6detail29Sm90TmaWarpSpecializedAdapterINS1G_15DefaultEpilogueISK_SL_SL_NS1F_6thread17LinearCombinationISK_Li1EffLNS1K_9ScaleType4KindE0ELNS_15FloatRoundStyleE2ESK_EENS1_15EpilogueDefaultEEEEEvvEEEEvNT_6ParamsE:
        .type           _ZN7cutlass13device_kernelINS_4gemm6kernel13GemmUniversalIN4cute5tupleIJiiiiEEENS1_10collective13CollectiveMmaINS1_37MainloopSm90TmaGmmaWarpSpecializedFP8ILi16ENS5_IJNS4_1CILi2EEENSA_ILi1EEESC_EEENS1_35KernelTmaWarpSpecializedCooperativeEEENS5_IJNSA_ILi384EEENSA_ILi64EEENSA_ILi32EEEEEENS_12float_e4m3_tENS5_IJlSC_lEEESK_SL_NS4_8TiledMMAINS4_8MMA_AtomIJNS4_4SM904GMMA30MMA_64x64x32_F32E4M3E4M3_SS_TNILNSP_7ScaleInE1ELSR_1EEEEEENS4_6LayoutISD_NS5_IJSC_NSA_ILi0EEESV_EEEEENS5_IJNS4_10UnderscoreESY_SY_EEEEENS4_13SM90_TMA_LOADENS4_14ComposedLayoutINS4_7SwizzleILi1ELi4ELi3EEENS4_18smem_ptr_flag_bitsILi8EEENSU_INS5_IJNSA_ILi8EEESI_EEENS5_IJSI_SC_EEEEEEEvNS4_8identityENS4_23SM90_TMA_LOAD_MULTICASTES1B_vS1C_EENS_8epilogue10collective6detail29Sm90TmaWarpSpecializedAdapterINS1G_15DefaultEpilogueISK_SL_SL_NS1F_6thread17LinearCombinationISK_Li1EffLNS1K_9ScaleType4KindE0ELNS_15FloatRoundStyleE2ESK_EENS1_15EpilogueDefaultEEEEEvvEEEEvNT_6ParamsE,@function
        .size           _ZN7cutlass13device_kernelINS_4gemm6kernel13GemmUniversalIN4cute5tupleIJiiiiEEENS1_10collective13CollectiveMmaINS1_37MainloopSm90TmaGmmaWarpSpecializedFP8ILi16ENS5_IJNS4_1CILi2EEENSA_ILi1EEESC_EEENS1_35KernelTmaWarpSpecializedCooperativeEEENS5_IJNSA_ILi384EEENSA_ILi64EEENSA_ILi32EEEEEENS_12float_e4m3_tENS5_IJlSC_lEEESK_SL_NS4_8TiledMMAINS4_8MMA_AtomIJNS4_4SM904GMMA30MMA_64x64x32_F32E4M3E4M3_SS_TNILNSP_7ScaleInE1ELSR_1EEEEEENS4_6LayoutISD_NS5_IJSC_NSA_ILi0EEESV_EEEEENS5_IJNS4_10UnderscoreESY_SY_EEEEENS4_13SM90_TMA_LOADENS4_14ComposedLayoutINS4_7SwizzleILi1ELi4ELi3EEENS4_18smem_ptr_flag_bitsILi8EEENSU_INS5_IJNSA_ILi8EEESI_EEENS5_IJSI_SC_EEEEEEEvNS4_8identityENS4_23SM90_TMA_LOAD_MULTICASTES1B_vS1C_EENS_8epilogue10collective6detail29Sm90TmaWarpSpecializedAdapterINS1G_15DefaultEpilogueISK_SL_SL_NS1F_6thread17LinearCombinationISK_Li1EffLNS1K_9ScaleType4KindE0ELNS_15FloatRoundStyleE2ESK_EENS1_15EpilogueDefaultEEEEEvvEEEEvNT_6ParamsE,(.L_x_103 - _ZN7cutlass13device_kernelINS_4gemm6kernel13GemmUniversalIN4cute5tupleIJiiiiEEENS1_10collective13CollectiveMmaINS1_37MainloopSm90TmaGmmaWarpSpecializedFP8ILi16ENS5_IJNS4_1CILi2EEENSA_ILi1EEESC_EEENS1_35KernelTmaWarpSpecializedCooperativeEEENS5_IJNSA_ILi384EEENSA_ILi64EEENSA_ILi32EEEEEENS_12float_e4m3_tENS5_IJlSC_lEEESK_SL_NS4_8TiledMMAINS4_8MMA_AtomIJNS4_4SM904GMMA30MMA_64x64x32_F32E4M3E4M3_SS_TNILNSP_7ScaleInE1ELSR_1EEEEEENS4_6LayoutISD_NS5_IJSC_NSA_ILi0EEESV_EEEEENS5_IJNS4_10UnderscoreESY_SY_EEEEENS4_13SM90_TMA_LOADENS4_14ComposedLayoutINS4_7SwizzleILi1ELi4ELi3EEENS4_18smem_ptr_flag_bitsILi8EEENSU_INS5_IJNSA_ILi8EEESI_EEENS5_IJSI_SC_EEEEEEEvNS4_8identityENS4_23SM90_TMA_LOAD_MULTICASTES1B_vS1C_EENS_8epilogue10collective6detail29Sm90TmaWarpSpecializedAdapterINS1G_15DefaultEpilogueISK_SL_SL_NS1F_6thread17LinearCombinationISK_Li1EffLNS1K_9ScaleType4KindE0ELNS_15FloatRoundStyleE2ESK_EENS1_15EpilogueDefaultEEEEEvvEEEEvNT_6ParamsE)
        .other          _ZN7cutlass13device_kernelINS_4gemm6kernel13GemmUniversalIN4cute5tupleIJiiiiEEENS1_10collective13CollectiveMmaINS1_37MainloopSm90TmaGmmaWarpSpecializedFP8ILi16ENS5_IJNS4_1CILi2EEENSA_ILi1EEESC_EEENS1_35KernelTmaWarpSpecializedCooperativeEEENS5_IJNSA_ILi384EEENSA_ILi64EEENSA_ILi32EEEEEENS_12float_e4m3_tENS5_IJlSC_lEEESK_SL_NS4_8TiledMMAINS4_8MMA_AtomIJNS4_4SM904GMMA30MMA_64x64x32_F32E4M3E4M3_SS_TNILNSP_7ScaleInE1ELSR_1EEEEEENS4_6LayoutISD_NS5_IJSC_NSA_ILi0EEESV_EEEEENS5_IJNS4_10UnderscoreESY_SY_EEEEENS4_13SM90_TMA_LOADENS4_14ComposedLayoutINS4_7SwizzleILi1ELi4ELi3EEENS4_18smem_ptr_flag_bitsILi8EEENSU_INS5_IJNSA_ILi8EEESI_EEENS5_IJSI_SC_EEEEEEEvNS4_8identityENS4_23SM90_TMA_LOAD_MULTICASTES1B_vS1C_EENS_8epilogue10collective6detail29Sm90TmaWarpSpecializedAdapterINS1G_15DefaultEpilogueISK_SL_SL_NS1F_6thread17LinearCombinationISK_Li1EffLNS1K_9ScaleType4KindE0ELNS_15FloatRoundStyleE2ESK_EENS1_15EpilogueDefaultEEEEEvvEEEEvNT_6ParamsE,@"STO_CUDA_ENTRY STV_DEFAULT"
_ZN7cutlass13device_kernelINS_4gemm6kernel13GemmUniversalIN4cute5tupleIJiiiiEEENS1_10collective13CollectiveMmaINS1_37MainloopSm90TmaGmmaWarpSpecializedFP8ILi16ENS5_IJNS4_1CILi2EEENSA_ILi1EEESC_EEENS1_35KernelTmaWarpSpecializedCooperativeEEENS5_IJNSA_ILi384EEENSA_ILi64EEENSA_ILi32EEEEEENS_12float_e4m3_tENS5_IJlSC_lEEESK_SL_NS4_8TiledMMAINS4_8MMA_AtomIJNS4_4SM904GMMA30MMA_64x64x32_F32E4M3E4M3_SS_TNILNSP_7ScaleInE1ELSR_1EEEEEENS4_6LayoutISD_NS5_IJSC_NSA_ILi0EEESV_EEEEENS5_IJNS4_10UnderscoreESY_SY_EEEEENS4_13SM90_TMA_LOADENS4_14ComposedLayoutINS4_7SwizzleILi1ELi4ELi3EEENS4_18smem_ptr_flag_bitsILi8EEENSU_INS5_IJNSA_ILi8EEESI_EEENS5_IJSI_SC_EEEEEEEvNS4_8identityENS4_23SM90_TMA_LOAD_MULTICASTES1B_vS1C_EENS_8epilogue10collective6detail29Sm90TmaWarpSpecializedAdapterINS1G_15DefaultEpilogueISK_SL_SL_NS1F_6thread17LinearCombinationISK_Li1EffLNS1K_9ScaleType4KindE0ELNS_15FloatRoundStyleE2ESK_EENS1_15EpilogueDefaultEEEEEvvEEEEvNT_6ParamsE:
[----:B------:R-:W0:Y:S02]  /*0000*/  LDC R1, c[0x0][0x28] ;  /* 0x00000a00ff017b82 */ /* 0x000e240000000800 */
[----:B0-----:R-:W-:Y:S01]  /*0010*/  VIADD R1, R1, 0xffffffb8 ;  /* 0xffffffb801017836 */ /* 0x001fe20000000000 */
[----:B------:R-:W0:Y:S01]  /*0020*/  S2R R4, SR_TID.X ;  /* 0x0000000000047919 */ /* 0x000e220000002100 */
[----:B------:R-:W-:Y:S01]  /*0030*/  ELECT P0, URZ, PT ;  /* 0x00000000003f782f */ /* 0x000fe20003800000 */
[----:B------:R-:W-:Y:S01]  /*0040*/  BSSY B0, `(.L_x_0) ;  /* 0x000000f000007945 */ /* 0x000fe20003800000 */
[--C-:B0-----:R-:W-:Y:S02]  /*0050*/  SHF.R.U32.HI R0, RZ, 0x5, R4.reuse ;  /* 0x00000005ff007819 */ /* 0x101fe40000011604 */
[----:B------:R-:W-:-:S03]  /*0060*/  SHF.R.U32.HI R2, RZ, 0x7, R4 ;  /* 0x00000007ff027819 */ /* 0x000fc60000011604 */
[----:B------:R-:W0:Y:S04]  /*0070*/  SHFL.IDX PT, R6, R0, RZ, 0x1f ;  /* 0x00001fff00067589 */ /* 0x000e2800000e0000 */
[----:B------:R-:W1:Y:S01]  /*0080*/  SHFL.IDX PT, R2, R2, RZ, 0x1f ;  /* 0x00001fff02027589 */ /* 0x000e6200000e0000 */
[----:B0-----:R-:W-:-:S13]  /*0090*/  ISETP.NE.OR P0, PT, R6, RZ, !P0 ;  /* 0x000000ff0600720c */ /* 0x001fda0004705670 */
[----:B-1----:R-:W-:Y:S05]  /*00a0*/  @P0 BRA `(.L_x_1) ;  /* 0x0000000000200947 */ /* 0x002fea0003800000 */
[----:B------:R-:W-:Y:S02]  /*00b0*/  ULDC.64 UR4, c[0x0][0x198] ;  /* 0x0000660000047ab9 */ /* 0x000fe40000000a00 */
[----:B------:R-:W-:Y:S02]  /*00c0*/  UIADD3 UR6, UP0, UR4, 0xf0, URZ ;  /* 0x000000f004067890 */ /* 0x000fe4000ff1e03f */
[----:B------:R-:W-:Y:S02]  /*00d0*/  UIADD3 UR4, UP1, UR4, 0x1f0, URZ ;  /* 0x000001f004047890 */ /* 0x000fe4000ff3e03f */
[----:B------:R-:W-:Y:S02]  /*00e0*/  UIADD3.X UR7, URZ, UR5, URZ, UP0, !UPT ;  /* 0x000000053f077290 */ /* 0x000fe400087fe43f */
[----:B------:R-:W-:-:S07]  /*00f0*/  UIADD3.X UR5, URZ, UR5, URZ, UP1, !UPT ;  /* 0x000000053f057290 */ /* 0x000fce0008ffe43f */
[----:B------:R0:W-:Y:S02]  /*0100*/  UTMACCTL.PF [UR6] ;  /* 0x00000000060079b9 */ /* 0x0001e40008040000 */
[----:B------:R0:W-:Y:S02]  /*0110*/  UTMACCTL.PF [UR4] ;  /* 0x00000000040079b9 */ /* 0x0001e40008040000 */
[----:B0-----:R-:W-:Y:S01]  /*0120*/  NOP ;  /* 0x0000000000007918 */ /* 0x001fe20000000000 */
.L_x_1:
[----:B------:R-:W-:Y:S05]  /*0130*/  BSYNC B0 ;  /* 0x0000000000007941 */ /* 0x000fea0003800000 */
.L_x_0:
[----:B------:R-:W0:Y:S02]  /*0140*/  SHFL.IDX PT, R3, R0, RZ, 0x1f ;  /* 0x00001fff00037589 */ /* 0x000e2400000e0000 */
[----:B0-----:R-:W-:-:S13]  /*0150*/  ISETP.NE.AND P0, PT, R3, RZ, PT ;  /* 0x000000ff0300720c */ /* 0x001fda0003f05270 */
[----:B------:R-:W-:Y:S05]  /*0160*/  @P0 BRA `(.L_x_2) ;  /* 0x0000000000c40947 */ /* 0x000fea0003800000 */
[----:B------:R-:W-:Y:S01]  /*0170*/  ELECT P0, URZ, PT ;  /* 0x00000000003f782f */ /* 0x000fe20003800000 */
[----:B------:R-:W-:-:S12]  /*0180*/  BSSY B0, `(.L_x_2) ;  /* 0x000002f000007945 */ /* 0x000fd80003800000 */
[----:B------:R-:W-:Y:S05]  /*0190*/  @!P0 BRA `(.L_x_3) ;  /* 0x0000000000b48947 */ /* 0x000fea0003800000 */
[----:B------:R-:W0:Y:S01]  /*01a0*/  S2UR UR8, SR_CgaCtaId ;  /* 0x00000000000879c3 */ /* 0x000e220000008800 */
[----:B------:R-:W-:Y:S01]  /*01b0*/  UMOV UR4, 0x400 ;  /* 0x0000040000047882 */ /* 0x000fe20000000000 */
[----:B------:R-:W-:Y:S01]  /*01c0*/  UMOV UR5, 0x1 ;  /* 0x0000000100057882 */ /* 0x000fe20000000000 */
[----:B------:R-:W-:Y:S02]  /*01d0*/  UMOV UR6, 0x4 ;  /* 0x0000000400067882 */ /* 0x000fe40000000000 */
[----:B------:R-:W-:-:S04]  /*01e0*/  UIADD3 UR6, -UR6, 0x100000, URZ ;  /* 0x0010000006067890 */ /* 0x000fc8000fffe13f */
[----:B------:R-:W-:Y:S02]  /*01f0*/  USHF.L.U32 UR7, UR6, 0xb, URZ ;  /* 0x0000000b06077899 */ /* 0x000fe4000800063f */
[----:B------:R-:W-:Y:S02]  /*0200*/  USHF.L.U32 UR6, UR6, 0x1, URZ ;  /* 0x0000000106067899 */ /* 0x000fe4000800063f */
[----:B0-----:R-:W-:Y:S02]  /*0210*/  ULEA UR8, UR8, UR4, 0x18 ;  /* 0x0000000408087291 */ /* 0x001fe4000f8ec03f */
[----:B------:R-:W-:-:S04]  /*0220*/  UIADD3 UR4, -UR5, 0x100000, URZ ;  /* 0x0010000005047890 */ /* 0x000fc8000fffe13f */
[----:B------:R-:W-:Y:S02]  /*0230*/  USHF.L.U32 UR5, UR4, 0xb, URZ ;  /* 0x0000000b04057899 */ /* 0x000fe4000800063f */
[----:B------:R-:W-:Y:S01]  /*0240*/  USHF.L.U32 UR4, UR4, 0x1, URZ ;  /* 0x0000000104047899 */ /* 0x000fe2000800063f */
[----:B------:R-:W0:Y:S11]  /*0250*/  FENCE.VIEW.ASYNC.S ;  /* 0x00000000000073c6 */ /* 0x000e360000000000 */
[----:B0-----:R0:W1:Y:S01]  /*0260*/  SYNCS.EXCH.64 URZ, [UR8], UR4 ;  /* 0x00000004083f75b2 */ /* 0x0010620008000100 */
[----:B------:R0:W2:Y:S01]  /*0270*/  SYNCS.EXCH.64 URZ, [UR8+0x80], UR6 ;  /* 0x00008006083f75b2 */ /* 0x0000a20008000100 */
[----:B------:R0:W3:Y:S01]  /*0280*/  SYNCS.EXCH.64 URZ, [UR8+0x8], UR4 ;  /* 0x00000804083f75b2 */ /* 0x0000e20008000100 */
[----:B------:R0:W4:Y:S01]  /*0290*/  SYNCS.EXCH.64 URZ, [UR8+0x88], UR6 ;  /* 0x00008806083f75b2 */ /* 0x0001220008000100 */
[----:B------:R0:W0:Y:S01]  /*02a0*/  SYNCS.EXCH.64 URZ, [UR8+0x10], UR4 ;  /* 0x00001004083f75b2 */ /* 0x0000220008000100 */
        /* <DEDUP_REMOVED lines=27> */
[----:B-1234-:R-:W-:Y:S01]  /*0460*/  NOP ;  /* 0x0000000000007918 */ /* 0x01efe20000000000 */
.L_x_3:
[----:B0-----:R-:W-:Y:S05]  /*0470*/  BSYNC B0 ;  /* 0x0000000000007941 */ /* 0x001fea0003800000 */
.L_x_2:
[----:B------:R-:W-:Y:S01]  /*0480*/  SHF.R.S32.HI R5, RZ, 0x1f, R4 ;  /* 0x0000001fff057819 */ /* 0x000fe20000011404 */
[----:B------:R-:W0:Y:S01]  /*0490*/  SHFL.IDX PT, R0, R0, RZ, 0x1f ;  /* 0x00001fff00007589 */ /* 0x000e2200000e0000 */
[----:B------:R-:W1:Y:S01]  /*04a0*/  S2UR UR8, SR_CTAID.X ;  /* 0x00000000000879c3 */ /* 0x000e620000002500 */
[----:B------:R-:W-:Y:S02]  /*04b0*/  ELECT P0, URZ, PT ;  /* 0x00000000003f782f */ /* 0x000fe40003800000 */
[----:B------:R-:W-:Y:S01]  /*04c0*/  LEA.HI R5, R5, R4, RZ, 0x7 ;  /* 0x0000000405057211 */ /* 0x000fe200078f38ff */
[----:B------:R-:W2:Y:S01]  /*04d0*/  S2R R12, SR_CTAID.Y ;  /* 0x00000000000c7919 */ /* 0x000ea20000002600 */
[----:B------:R-:W-:Y:S01]  /*04e0*/  ULDC UR4, c[0x0][0x150] ;  /* 0x0000540000047ab9 */ /* 0x000fe20000000800 */
[----:B------:R-:W-:Y:S01]  /*04f0*/  NOP ;  /* 0x0000000000007918 */ /* 0x000fe20000000000 */
[----:B------:R-:W-:Y:S01]  /*0500*/  LOP3.LUT R5, R5, 0xffffff80, RZ, 0xc0, !PT ;  /* 0xffffff8005057812 */ /* 0x000fe200078ec0ff */
[----:B------:R-:W-:Y:S01]  /*0510*/  NOP ;  /* 0x0000000000007918 */ /* 0x000fe20000000000 */
[----:B------:R-:W3:Y:S01]  /*0520*/  LDC R14, c[0x0][0x144] ;  /* 0x00005100ff0e7b82 */ /* 0x000ee20000000800 */
[----:B------:R-:W-:-:S02]  /*0530*/  ISETP.NE.AND P3, PT, R2, RZ, PT ;  /* 0x000000ff0200720c */ /* 0x000fc40003f65270 */
[----:B------:R-:W-:-:S05]  /*0540*/  IMAD.IADD R5, R4, 0x1, -R5 ;  /* 0x0000000104057824 */ /* 0x000fca00078e0a05 */
[----:B------:R-:W-:Y:S01]  /*0550*/  SHF.R.S32.HI R8, RZ, 0x1f, R5 ;  /* 0x0000001fff087819 */ /* 0x000fe20000011405 */
[----:B------:R-:W4:Y:S03]  /*0560*/  LDC R11, c[0x0][0x140] ;  /* 0x00005000ff0b7b82 */ /* 0x000f260000000800 */
[----:B------:R-:W-:Y:S02]  /*0570*/  LEA.HI R8, R8, R5, RZ, 0x3 ;  /* 0x0000000508087211 */ /* 0x000fe400078f18ff */
[----:B0-----:R-:W-:Y:S02]  /*0580*/  ISETP.NE.OR P0, PT, R0, RZ, !P0 ;  /* 0x000000ff0000720c */ /* 0x001fe40004705670 */
[--C-:B------:R-:W-:Y:S01]  /*0590*/  SHF.R.S32.HI R0, RZ, 0x3, R8.reuse ;  /* 0x00000003ff007819 */ /* 0x100fe20000011408 */
[----:B------:R-:W0:Y:S01]  /*05a0*/  LDC R15, c[0x0][0x148] ;  /* 0x00005200ff0f7b82 */ /* 0x000e220000000800 */
[----:B------:R-:W-:-:S02]  /*05b0*/  SHF.R.S32.HI R7, RZ, 0x1f, R8 ;  /* 0x0000001fff077819 */ /* 0x000fc40000011408 */
[----:B------:R-:W-:Y:S02]  /*05c0*/  SHF.R.S32.HI R8, RZ, 0x1f, R3 ;  /* 0x0000001fff087819 */ /* 0x000fe40000011403 */
[----:B-1----:R-:W-:Y:S02]  /*05d0*/  I2FP.F32.U32 R9, UR8 ;  /* 0x0000000800097c45 */ /* 0x002fe40008201000 */
[----:B------:R-:W-:Y:S02]  /*05e0*/  LEA.HI R7, R7, R0, RZ, 0x2 ;  /* 0x0000000007077211 */ /* 0x000fe400078f10ff */
[----:B------:R-:W-:Y:S01]  /*05f0*/  LEA.HI R8, R8, R3, RZ, 0x2 ;  /* 0x0000000308087211 */ /* 0x000fe200078f10ff */
[----:B------:R-:W-:Y:S01]  /*0600*/  FMUL R9, R9, UR4 ;  /* 0x0000000409097c20 */ /* 0x000fe20008400000 */
[----:B------:R-:W-:Y:S01]  /*0610*/  LOP3.LUT R7, R7, 0xfffffffc, RZ, 0xc0, !PT ;  /* 0xfffffffc07077812 */ /* 0x000fe200078ec0ff */
[----:B------:R-:W-:Y:S01]  /*0620*/  VOTEU.ALL UP0, P0 ;  /* 0x00000000003f7886 */ /* 0x000fe20000000000 */
[----:B------:R-:W-:Y:S01]  /*0630*/  LOP3.LUT R8, R8, 0x3ffffffc, RZ, 0xc0, !PT ;  /* 0x3ffffffc08087812 */ /* 0x000fe200078ec0ff */
[----:B------:R-:W-:Y:S01]  /*0640*/  ULDC UR4, c[0x0][0x154] ;  /* 0x0000550000047ab9 */ /* 0x000fe20000000800 */
[----:B----4-:R-:W-:Y:S01]  /*0650*/  ISETP.EQ.U32.AND P2, PT, R11, 0x1, PT ;  /* 0x000000010b00780c */ /* 0x010fe20003f42070 */
[----:B------:R-:W1:Y:S01]  /*0660*/  F2I.U32.TRUNC.NTZ R9, R9 ;  /* 0x0000000900097305 */ /* 0x000e62000020f000 */
[----:B------:R-:W-:Y:S01]  /*0670*/  IMAD.IADD R7, R0, 0x1, -R7 ;  /* 0x0000000100077824 */ /* 0x000fe200078e0a07 */
[----:B------:R-:W4:Y:S01]  /*0680*/  @!UP0 S2UR UR7, SR_CgaCtaId ;  /* 0x00000000000789c3 */ /* 0x000f220000008800 */
[----:B------:R-:W-:Y:S01]  /*0690*/  IMAD.IADD R8, R3, 0x1, -R8 ;  /* 0x0000000103087824 */ /* 0x000fe200078e0a08 */
[----:B--2---:R-:W-:Y:S01]  /*06a0*/  I2FP.F32.U32 R3, R12 ;  /* 0x0000000c00037245 */ /* 0x004fe20000201000 */
[----:B------:R-:W-:Y:S01]  /*06b0*/  @!UP0 UMOV UR6, 0x400 ;  /* 0x0000040000068882 */ /* 0x000fe20000000000 */
[----:B------:R-:W-:Y:S01]  /*06c0*/  VOTEU.ALL UP1, P0 ;  /* 0x00000000003f7886 */ /* 0x000fe20000020000 */
[----:B------:R-:W-:-:S02]  /*06d0*/  IMAD R7, R8, 0x4, R7 ;  /* 0x0000000408077824 */ /* 0x000fc400078e0207 */
[----:B------:R-:W-:Y:S01]  /*06e0*/  FMUL R8, R3, UR4 ;  /* 0x0000000403087c20 */ /* 0x000fe20008400000 */
[----:B------:R-:W-:Y:S01]  /*06f0*/  SHF.R.S32.HI R3, RZ, 0x1f, R6 ;  /* 0x0000001fff037819 */ /* 0x000fe20000011406 */
[C---:B------:R-:W-:Y:S01]  /*0700*/  IMAD.SHL.U32 R10, R7.reuse, 0x4, RZ ;  /* 0x00000004070a7824 */ /* 0x040fe200078e00ff */
[----:B------:R-:W-:Y:S01]  /*0710*/  LEA.HI R0, R7, R7, RZ, 0x1 ;  /* 0x0000000707007211 */ /* 0x000fe200078f08ff */
[----:B------:R-:W-:Y:S01]  /*0720*/  UMOV UR4, 0x20 ;  /* 0x0000002000047882 */ /* 0x000fe20000000000 */
[----:B------:R-:W-:Y:S01]  /*0730*/  LEA.HI R3, R3, R6, RZ, 0x2 ;  /* 0x0000000603037211 */ /* 0x000fe200078f10ff */
[----:B-1----:R-:W-:Y:S01]  /*0740*/  IMAD.MOV R17, RZ, RZ, -R9 ;  /* 0x000000ffff117224 */ /* 0x002fe200078e0a09 */
[----:B------:R-:W-:Y:S01]  /*0750*/  LOP3.LUT R0, R0, 0xfffffffe, RZ, 0xc0, !PT ;  /* 0xfffffffe00007812 */ /* 0x000fe200078ec0ff */
[----:B------:R-:W1:Y:S01]  /*0760*/  F2I.U32.TRUNC.NTZ R8, R8 ;  /* 0x0000000800087305 */ /* 0x000e62000020f000 */
[----:B------:R-:W-:Y:S01]  /*0770*/  LOP3.LUT R3, R3, 0xfffffffc, RZ, 0xc0, !PT ;  /* 0xfffffffc03037812 */ /* 0x000fe200078ec0ff */
[----:B---3--:R-:W-:Y:S01]  /*0780*/  IMAD R14, R14, R17, UR8 ;  /* 0x000000080e0e7e24 */ /* 0x008fe2000f8e0211 */
[C---:B------:R-:W-:Y:S01]  /*0790*/  LOP3.LUT R10, R7.reuse, 0xc, R10, 0x78, !PT ;  /* 0x0000000c070a7812 */ /* 0x040fe200078e780a */
[----:B------:R-:W-:Y:S01]  /*07a0*/  IMAD.IADD R9, R7, 0x1, -R0 ;  /* 0x0000000107097824 */ /* 0x000fe200078e0a00 */
[----:B------:R-:W-:-:S04]  /*07b0*/  @!UP0 UIADD3 UR4, -UR4, 0x100000, URZ ;  /* 0x0010000004048890 */ /* 0x000fc8000fffe13f */
[----:B------:R-:W-:Y:S02]  /*07c0*/  @!UP0 USHF.L.U32 UR5, UR4, 0xb, URZ ;  /* 0x0000000b04058899 */ /* 0x000fe4000800063f */
[----:B------:R-:W-:Y:S01]  /*07d0*/  @!UP0 USHF.L.U32 UR4, UR4, 0x1, URZ ;  /* 0x0000000104048899 */ /* 0x000fe2000800063f */
[----:B------:R-:W-:Y:S01]  /*07e0*/  IMAD.IADD R6, R6, 0x1, -R3 ;  /* 0x0000000106067824 */ /* 0x000fe200078e0a03 */
[----:B------:R-:W-:Y:S01]  /*07f0*/  ISETP.NE.AND P4, PT, R9, R14, PT ;  /* 0x0000000e0900720c */ /* 0x000fe20003f85270 */
[----:B----4-:R-:W-:-:S03]  /*0800*/  @!UP0 ULEA UR6, UR7, UR6, 0x18 ;  /* 0x0000000607068291 */ /* 0x010fc6000f8ec03f */
[C---:B------:R-:W-:Y:S01]  /*0810*/  ISETP.NE.AND P1, PT, R6.reuse, 0x3, PT ;  /* 0x000000030600780c */ /* 0x040fe20003f25270 */
[----:B------:R-:W-:Y:S01]  /*0820*/  VOTEU.ALL UP0, P0 ;  /* 0x00000000003f7886 */ /* 0x000fe20000000000 */
[----:B------:R-:W-:Y:S01]  /*0830*/  LOP3.LUT P0, RZ, R5, 0x7, RZ, 0xc0, !PT ;  /* 0x0000000705ff7812 */ /* 0x000fe2000780c0ff */
[----:B------:R-:W-:Y:S01]  /*0840*/  IMAD.MOV.U32 R9, RZ, RZ, 0x1 ;  /* 0x00000001ff097424 */ /* 0x000fe200078e00ff */
[----:B------:R-:W-:Y:S01]  /*0850*/  ISETP.EQ.OR P1, PT, R6, RZ, !P1 ;  /* 0x000000ff0600720c */ /* 0x000fe20004f22670 */
[----:B-1----:R-:W-:Y:S01]  /*0860*/  IMAD.MOV R20, RZ, RZ, -R8 ;  /* 0x000000ffff147224 */ /* 0x002fe200078e0a08 */
[----:B------:R-:W-:Y:S01]  /*0870*/  ISETP.LT.U32.AND P0, PT, R10, 0x2, !P0 ;  /* 0x000000020a00780c */ /* 0x000fe20004701070 */
[C---:B------:R-:W-:Y:S01]  /*0880*/  VIADD R8, R2.reuse, 0xffffffff ;  /* 0xffffffff02087836 */ /* 0x040fe20000000000 */
[----:B------:R-:W-:Y:S01]  /*0890*/  ISETP.EQ.AND P1, PT, R2, RZ, P1 ;  /* 0x000000ff0200720c */ /* 0x000fe20000f22270 */
[----:B0-----:R-:W-:Y:S01]  /*08a0*/  IMAD R3, R15, R20, R12 ;  /* 0x000000140f037224 */ /* 0x001fe200078e020c */
[----:B------:R-:W-:Y:S01]  /*08b0*/  @P4 LEA.HI R0, R10, R10, RZ, 0x1 ;  /* 0x0000000a0a004211 */ /* 0x000fe200078f08ff */
[----:B------:R-:W0:Y:S02]  /*08c0*/  FENCE.VIEW.ASYNC.S ;  /* 0x00000000000073c6 */ /* 0x000e240000000000 */
[----:B0-----:R0:W1:Y:S01]  /*08d0*/  @!UP0 SYNCS.EXCH.64 URZ, [UR6+0x110], UR4 ;  /* 0x00011004063f85b2 */ /* 0x0010620008000100 */
[----:B------:R-:W-:-:S02]  /*08e0*/  ISETP.GE.U32.AND P6, PT, R8, 0x2, PT ;  /* 0x000000020800780c */ /* 0x000fc40003fc6070 */
[----:B------:R-:W-:Y:S02]  /*08f0*/  @P4 SHF.R.S32.HI R0, RZ, 0x1, R0 ;  /* 0x00000001ff004819 */ /* 0x000fe40000011400 */
[----:B------:R-:W-:Y:S02]  /*0900*/  SEL R5, RZ, 0x1, !P1 ;  /* 0x00000001ff057807 */ /* 0x000fe40004800000 */
[----:B------:R-:W-:Y:S02]  /*0910*/  @P4 ISETP.NE.AND P5, PT, R0, R3, PT ;  /* 0x000000030000420c */ /* 0x000fe40003fa5270 */
[----:B------:R-:W-:Y:S02]  /*0920*/  SEL R0, RZ, 0x1, !P0 ;  /* 0x00000001ff007807 */ /* 0x000fe40004000000 */
[----:B------:R-:W-:Y:S02]  /*0930*/  @P4 SEL R9, RZ, 0x1, P5 ;  /* 0x00000001ff094807 */ /* 0x000fe40002800000 */
[----:B------:R-:W-:-:S02]  /*0940*/  SEL R5, R5, 0x2, P6 ;  /* 0x0000000205057807 */ /* 0x000fc40003000000 */
[----:B------:R-:W-:Y:S01]  /*0950*/  LOP3.LUT R9, R9, R0, RZ, 0xc0, !PT ;  /* 0x0000000009097212 */ /* 0x000fe200078ec0ff */
[----:B------:R0:W2:Y:S01]  /*0960*/  @!UP1 SYNCS.EXCH.64 URZ, [UR6+0x118], UR4 ;  /* 0x00011804063f95b2 */ /* 0x0000a20008000100 */
[----:B------:R-:W-:Y:S01]  /*0970*/  NOP ;  /* 0x0000000000007918 */ /* 0x000fe20000000000 */
[----:B------:R-:W-:Y:S05]  /*0980*/  @!P2 BRA `(.L_x_4) ;  /* 0x000000000008a947 */ /* 0x000fea0003800000 */
[----:B-12---:R-:W-:Y:S01]  /*0990*/  UCGABAR_ARV ;  /* 0x00000000000079c7 */ /* 0x006fe20008000000 */
[----:B------:R-:W-:Y:S05]  /*09a0*/  BRA `(.L_x_5) ;  /* 0x0000000000047947 */ /* 0x000fea0003800000 */
.L_x_4:
[----:B-12---:R-:W-:Y:S01]  /*09b0*/  NOP ;  /* 0x0000000000007918 */ /* 0x006fe20000000000 */
.L_x_5:
[----:B------:R-:W1:Y:S01]  /*09c0*/  LDC R0, c[0x0][0x65c] ;  /* 0x00019700ff007b82 */ /* 0x000e620000000800 */
[----:B------:R-:W-:Y:S01]  /*09d0*/  IMAD.U32 R2, RZ, RZ, UR8 ;  /* 0x00000008ff027e24 */ /* 0x000fe2000f8e00ff */
[----:B------:R-:W-:Y:S01]  /*09e0*/  LOP3.LUT R11, R11, 0xfffffff7, RZ, 0xc0, !PT ;  /* 0xfffffff70b0b7812 */ /* 0x000fe200078ec0ff */
[----:B------:R-:W-:Y:S01]  /*09f0*/  IMAD.MOV.U32 R3, RZ, RZ, RZ ;  /* 0x000000ffff037224 */ /* 0x000fe200078e00ff */
[----:B-1----:R-:W-:-:S13]  /*0a00*/  ISETP.NE.AND P1, PT, R0, 0x1, PT ;  /* 0x000000010000780c */ /* 0x002fda0003f25270 */
[----:B------:R-:W1:Y:S01]  /*0a10*/  @P1 LDC R19, c[0x0][0x10] ;  /* 0x00000400ff131b82 */ /* 0x000e620000000800 */
[----:B------:R-:W-:Y:S01]  /*0a20*/  @P1 IMAD.MOV.U32 R13, RZ, RZ, RZ ;  /* 0x000000ffff0d1224 */ /* 0x000fe200078e00ff */
[----:B------:R-:W-:Y:S01]  /*0a30*/  @P1 LOP3.LUT R11, R11, 0x8, RZ, 0xfc, !PT ;  /* 0x000000080b0b1812 */ /* 0x000fe200078efcff */
[----:B------:R-:W-:-:S05]  /*0a40*/  @P1 IMAD.MOV.U32 R7, RZ, RZ, RZ ;  /* 0x000000ffff071224 */ /* 0x000fca00078e00ff */
[----:B------:R-:W2:Y:S01]  /*0a50*/  @!P1 LDC R17, c[0x0][0xc] ;  /* 0x00000300ff119b82 */ /* 0x000ea20000000800 */
[----:B-1----:R-:W-:-:S04]  /*0a60*/  @P1 IMAD.WIDE.U32 R18, R19, UR8, R12 ;  /* 0x0000000813121c25 */ /* 0x002fc8000f8e000c */
[----:B--2---:R-:W-:-:S04]  /*0a70*/  @!P1 IMAD.WIDE.U32 R16, R12, R17, R2 ;  /* 0x000000110c109225 */ /* 0x004fc800078e0002 */
[----:B------:R-:W-:Y:S02]  /*0a80*/  @P1 IMAD.MOV.U32 R2, RZ, RZ, R18 ;  /* 0x000000ffff021224 */ /* 0x000fe400078e0012 */
[----:B------:R-:W-:Y:S02]  /*0a90*/  @P1 IMAD.IADD R3, R19, 0x1, R7 ;  /* 0x0000000113031824 */ /* 0x000fe400078e0207 */
[----:B------:R-:W-:Y:S02]  /*0aa0*/  @!P1 IMAD.MOV.U32 R2, RZ, RZ, R16 ;  /* 0x000000ffff029224 */ /* 0x000fe400078e0010 */
[----:B------:R-:W-:Y:S01]  /*0ab0*/  @!P1 IMAD.MOV.U32 R3, RZ, RZ, R17 ;  /* 0x000000ffff039224 */ /* 0x000fe200078e0011 */
[----:B------:R-:W-:Y:S06]  /*0ac0*/  @!P2 BRA `(.L_x_6) ;  /* 0x00000000000ca947 */ /* 0x000fec0003800000 */
[----:B------:R-:W-:Y:S01]  /*0ad0*/  UCGABAR_WAIT ;  /* 0x0000000000007dc7 */ /* 0x000fe20008000000 */
[----:B------:R-:W-:Y:S01]  /*0ae0*/  CCTL.IVALL ;  /* 0x00000000ff00798f */ /* 0x000fe20002000000 */
[----:B------:R-:W-:Y:S05]  /*0af0*/  BRA `(.L_x_7) ;  /* 0x0000000000047947 */ /* 0x000fea0003800000 */
.L_x_6:
[----:B------:R-:W-:Y:S06]  /*0b00*/  BAR.SYNC.DEFER_BLOCKING 0x0 ;  /* 0x0000000000007b1d */ /* 0x000fec0000010000 */
.L_x_7:
[----:B------:R-:W-:Y:S05]  /*0b10*/  @!P3 BRA `(.L_x_8) ;  /* 0x000000c800a4b947 */ /* 0x000fea0003800000 */
[----:B------:R-:W-:-:S13]  /*0b20*/  ISETP.GT.U32.AND P0, PT, R8, 0x1, PT ;  /* 0x000000010800780c */ /* 0x000fda0003f04070 */
[----:B0-----:R-:W-:Y:S05]  /*0b30*/  @P0 EXIT ;  /* 0x000000000000094d */ /* 0x001fea0003800000 */
[----:B------:R-:W-:Y:S01]  /*0b40*/  ULDC.64 UR4, c[0x0][0x650] ;  /* 0x0001940000047ab9 */ /* 0x000fe20000000a00 */
[----:B------:R-:W-:Y:S01]  /*0b50*/  PRMT R16, RZ, 0x7610, R16 ;  /* 0x00007610ff107816 */ /* 0x000fe20000000010 */
[----:B------:R-:W-:Y:S01]  /*0b60*/  IMAD.MOV.U32 R8, RZ, RZ, -0x1 ;  /* 0xffffffffff087424 */ /* 0x000fe200078e00ff */
[----:B------:R-:W-:Y:S01]  /*0b70*/  ISETP.GE.U32.AND P0, PT, R2, UR4, PT ;  /* 0x0000000402007c0c */ /* 0x000fe2000bf06070 */
[----:B------:R-:W-:Y:S02]  /*0b80*/  IMAD.MOV.U32 R7, RZ, RZ, -0x1 ;  /* 0xffffffffff077424 */ /* 0x000fe400078e00ff */
[----:B------:R-:W-:Y:S01]  /*0b90*/  IMAD.MOV.U32 R6, RZ, RZ, -0x1 ;  /* 0xffffffffff067424 */ /* 0x000fe200078e00ff */
[----:B------:R-:W-:-:S13]  /*0ba0*/  ISETP.GE.U32.AND.EX P0, PT, R3, UR5, PT, P0 ;  /* 0x0000000503007c0c */ /* 0x000fda000bf06100 */
[----:B------:R-:W-:Y:S05]  /*0bb0*/  @P0 BRA `(.L_x_9) ;  /* 0x0000000400280947 */ /* 0x000fea0003800000 */
[----:B------:R-:W0:Y:S01]  /*0bc0*/  LDC.64 R22, c[0x0][0x628] ;  /* 0x00018a00ff167b82 */ /* 0x000e220000000a00 */
[----:B------:R-:W-:Y:S02]  /*0bd0*/  IMAD.MOV.U32 R6, RZ, RZ, R2 ;  /* 0x000000ffff067224 */ /* 0x000fe400078e0002 */
[----:B------:R-:W-:-:S05]  /*0be0*/  IMAD.MOV.U32 R7, RZ, RZ, R3 ;  /* 0x000000ffff077224 */ /* 0x000fca00078e0003 */
[----:B------:R-:W1:Y:S08]  /*0bf0*/  LDC R8, c[0x0][0x630] ;  /* 0x00018c00ff087b82 */ /* 0x000e700000000800 */
[----:B------:R-:W2:Y:S01]  /*0c00*/  LDC.64 R24, c[0x0][0x620] ;  /* 0x00018800ff187b82 */ /* 0x000ea20000000a00 */
[----:B0-----:R-:W-:-:S04]  /*0c10*/  ISETP.NE.U32.AND P0, PT, R22, RZ, PT ;  /* 0x000000ff1600720c */ /* 0x001fc80003f05070 */
[----:B------:R-:W-:-:S13]  /*0c20*/  ISETP.NE.AND.EX P0, PT, R23, RZ, PT, P0 ;  /* 0x000000ff1700720c */ /* 0x000fda0003f05300 */
[----:B-12---:R-:W-:Y:S05]  /*0c30*/  @!P0 BRA `(.L_x_10) ;  /* 0x0000000000288947 */ /* 0x006fea0003800000 */
[----:B------:R-:W0:Y:S02]  /*0c40*/  LDC R19, c[0x0][0x634] ;  /* 0x00018d00ff137b82 */ /* 0x000e240000000800 */
[----:B0-----:R-:W-:-:S05]  /*0c50*/  IADD3 R19, P0, R2, R19, RZ ;  /* 0x0000001302137210 */ /* 0x001fca0007f1e0ff */
[----:B------:R-:W-:-:S04]  /*0c60*/  IMAD.X R21, RZ, RZ, R3, P0 ;  /* 0x000000ffff157224 */ /* 0x000fc800000e0603 */
[----:B------:R-:W-:-:S04]  /*0c70*/  IMAD.WIDE.U32 R6, R21, R22, RZ ;  /* 0x0000001615067225 */ /* 0x000fc800078e00ff */
[----:B------:R-:W-:-:S04]  /*0c80*/  IMAD.WIDE.U32 R16, P0, R19, R23, R6 ;  /* 0x0000001713107225 */ /* 0x000fc80007800006 */
[----:B------:R-:W-:-:S04]  /*0c90*/  IMAD.WIDE.U32 R6, R19, R22, RZ ;  /* 0x0000001613067225 */ /* 0x000fc800078e00ff */
[----:B------:R-:W-:Y:S01]  /*0ca0*/  IMAD.X R19, RZ, RZ, RZ, P0 ;  /* 0x000000ffff137224 */ /* 0x000fe200000e06ff */
[----:B------:R-:W-:Y:S01]  /*0cb0*/  IADD3 RZ, P0, R7, R16, RZ ;  /* 0x0000001007ff7210 */ /* 0x000fe20007f1e0ff */
[----:B------:R-:W-:-:S04]  /*0cc0*/  IMAD.MOV.U32 R18, RZ, RZ, R17 ;  /* 0x000000ffff127224 */ /* 0x000fc800078e0011 */
[----:B------:R-:W-:-:S08]  /*0cd0*/  IMAD.WIDE.U32.X R6, R21, R23, R18, P0 ;  /* 0x0000001715067225 */ /* 0x000fd000000e0412 */
.L_x_10:
[----:B------:R-:W0:Y:S01]  /*0ce0*/  LDC.64 R26, c[0x0][0x640] ;  /* 0x00019000ff1a7b82 */ /* 0x000e220000000a00 */
[--C-:B------:R-:W-:Y:S01]  /*0cf0*/  SHF.R.U64 R29, R6, R8, R7.reuse ;  /* 0x00000008061d7219 */ /* 0x100fe20000001207 */
[----:B------:R-:W-:Y:S01]  /*0d00*/  IMAD R33, R15, R20, R12 ;  /* 0x000000140f217224 */ /* 0x000fe200078e020c */
[----:B------:R-:W-:Y:S02]  /*0d10*/  SHF.R.U32.HI R6, RZ, R8, R7 ;  /* 0x00000008ff067219 */ /* 0x000fe40000011607 */
[----:B------:R-:W-:-:S03]  /*0d20*/  IADD3 R13, P0, RZ, -R29, RZ ;  /* 0x8000001dff0d7210 */ /* 0x000fc60007f1e0ff */
[----:B------:R-:W1:Y:S02]  /*0d30*/  LDC R16, c[0x0][0x618] ;  /* 0x00018600ff107b82 */ /* 0x000e640000000800 */
[----:B------:R-:W-:-:S04]  /*0d40*/  IMAD.X R7, RZ, RZ, ~R6, P0 ;  /* 0x000000ffff077224 */ /* 0x000fc800000e0e06 */
[-C--:B------:R-:W-:Y:S02]  /*0d50*/  IMAD R8, R7, R24.reuse, RZ ;  /* 0x0000001807087224 */ /* 0x080fe400078e02ff */
[----:B------:R-:W2:Y:S01]  /*0d60*/  LDC R17, c[0x0][0x608] ;  /* 0x00018200ff117b82 */ /* 0x000ea20000000800 */
[----:B------:R-:W-:-:S04]  /*0d70*/  IMAD.WIDE.U32 R6, R13, R24, R2 ;  /* 0x000000180d067225 */ /* 0x000fc800078e0002 */
[----:B------:R-:W-:Y:S02]  /*0d80*/  IMAD R13, R13, R25, R8 ;  /* 0x000000190d0d7224 */ /* 0x000fe400078e0208 */
[----:B------:R-:W-:Y:S01]  /*0d90*/  IMAD.MOV.U32 R25, RZ, RZ, 0x1 ;  /* 0x00000001ff197424 */ /* 0x000fe200078e00ff */
[----:B------:R-:W3:Y:S01]  /*0da0*/  LDC R18, c[0x0][0x658] ;  /* 0x00019600ff127b82 */ /* 0x000ee20000000800 */
[----:B------:R-:W-:Y:S01]  /*0db0*/  IMAD.IADD R7, R7, 0x1, R13 ;  /* 0x0000000107077824 */ /* 0x000fe200078e020d */
[----:B0-----:R-:W-:Y:S01]  /*0dc0*/  ISETP.NE.U32.AND P0, PT, R26, RZ, PT ;  /* 0x000000ff1a00720c */ /* 0x001fe20003f05070 */
[----:B------:R-:W-:-:S03]  /*0dd0*/  IMAD.MOV.U32 R13, RZ, RZ, -0x1 ;  /* 0xffffffffff0d7424 */ /* 0x000fc600078e00ff */
[----:B------:R-:W-:Y:S02]  /*0de0*/  ISETP.NE.AND.EX P0, PT, R27, RZ, PT, P0 ;  /* 0x000000ff1b00720c */ /* 0x000fe40003f05300 */
[----:B------:R-:W0:Y:S01]  /*0df0*/  LDC R23, c[0x0][0x600] ;  /* 0x00018000ff177b82 */ /* 0x000e220000000800 */
[-CC-:B-1----:R-:W-:Y:S02]  /*0e00*/  SHF.R.U64 R21, R6, R16.reuse, R7.reuse ;  /* 0x0000001006157219 */ /* 0x182fe40000001207 */
[----:B------:R-:W-:-:S05]  /*0e10*/  SHF.R.U32.HI R6, RZ, R16, R7 ;  /* 0x00000010ff067219 */ /* 0x000fca0000011607 */
[----:B------:R-:W1:Y:S01]  /*0e20*/  LDC R22, c[0x0][0x648] ;  /* 0x00019200ff167b82 */ /* 0x000e620000000800 */
[-CC-:B--2---:R-:W-:Y:S02]  /*0e30*/  SHF.R.U64 R31, R21, R17.reuse, R6.reuse ;  /* 0x00000011151f7219 */ /* 0x184fe40000001206 */
[----:B------:R-:W-:-:S05]  /*0e40*/  SHF.R.U32.HI R7, RZ, R17, R6 ;  /* 0x00000011ff077219 */ /* 0x000fca0000011606 */
[----:B------:R-:W2:Y:S01]  /*0e50*/  LDC R24, c[0x0][0x638] ;  /* 0x00018e00ff187b82 */ /* 0x000ea20000000800 */
[-C--:B---3--:R-:W-:Y:S02]  /*0e60*/  SHF.L.U32 R6, R13, R18.reuse, RZ ;  /* 0x000000120d067219 */ /* 0x088fe400000006ff */
[--C-:B------:R-:W-:Y:S02]  /*0e70*/  SHF.R.U64 R20, R31, R18, R7.reuse ;  /* 0x000000121f147219 */ /* 0x100fe40000001207 */
[----:B------:R-:W-:Y:S02]  /*0e80*/  LOP3.LUT R8, RZ, R6, RZ, 0x33, !PT ;  /* 0x00000006ff087212 */ /* 0x000fe400078e33ff */
[----:B------:R-:W-:Y:S01]  /*0e90*/  SHF.R.U32.HI R7, RZ, R18, R7 ;  /* 0x00000012ff077219 */ /* 0x000fe20000011607 */
[----:B------:R-:W3:Y:S01]  /*0ea0*/  LDC R28, c[0x0][0x610] ;  /* 0x00018400ff1c7b82 */ /* 0x000ee20000000800 */
[----:B------:R-:W-:Y:S01]  /*0eb0*/  IMAD.MOV.U32 R6, RZ, RZ, R20 ;  /* 0x000000ffff067224 */ /* 0x000fe200078e0014 */
[----:B------:R-:W-:Y:S06]  /*0ec0*/  @!P0 BRA `(.L_x_11) ;  /* 0x0000000000288947 */ /* 0x000fec0003800000 */
[----:B------:R-:W4:Y:S02]  /*0ed0*/  LDC R15, c[0x0][0x64c] ;  /* 0x00019300ff0f7b82 */ /* 0x000f240000000800 */
[----:B----4-:R-:W-:-:S05]  /*0ee0*/  IADD3 R15, P0, R20, R15, RZ ;  /* 0x0000000f140f7210 */ /* 0x010fca0007f1e0ff */
        /* <DEDUP_REMOVED lines=8> */
.L_x_11:
[----:B-1----:R-:W-:Y:S01]  /*0f70*/  SHF.R.U64 R12, R6, R22, R7 ;  /* 0x00000016060c7219 */ /* 0x002fe20000001207 */
[----:B------:R-:W-:Y:S01]  /*0f80*/  IMAD.MOV.U32 R16, RZ, RZ, 0x1 ;  /* 0x00000001ff107424 */ /* 0x000fe200078e00ff */
[----:B------:R-:W-:Y:S01]  /*0f90*/  LOP3.LUT R7, R31, R8, RZ, 0xc0, !PT ;  /* 0x000000081f077212 */ /* 0x000fe200078ec0ff */
[----:B0-----:R-:W-:Y:S01]  /*0fa0*/  VIADD R8, R23, 0xffffffff ;  /* 0xffffffff17087836 */ /* 0x001fe20000000000 */
[----:B------:R-:W-:Y:S01]  /*0fb0*/  SHF.L.U32 R6, R25, R18, RZ ;  /* 0x0000001219067219 */ /* 0x000fe200000006ff */
[----:B------:R-:W-:Y:S01]  /*0fc0*/  IMAD.MOV R13, RZ, RZ, -R12 ;  /* 0x000000ffff0d7224 */ /* 0x000fe200078e0a0c */
[----:B------:R-:W-:Y:S02]  /*0fd0*/  SEL R14, R14, R33, !P1 ;  /* 0x000000210e0e7207 */ /* 0x000fe40004800000 */
[----:B------:R-:W-:Y:S01]  /*0fe0*/  LOP3.LUT R8, R21, R8, RZ, 0xc0, !PT ;  /* 0x0000000815087212 */ /* 0x000fe200078ec0ff */
[----:B------:R-:W-:Y:S02]  /*0ff0*/  IMAD R7, R6, R12, R7 ;  /* 0x0000000c06077224 */ /* 0x000fe400078e0207 */
[----:B--2---:R-:W-:-:S02]  /*1000*/  IMAD R6, R13, R24, R20 ;  /* 0x000000180d067224 */ /* 0x004fc400078e0214 */
[----:B---3--:R-:W-:Y:S02]  /*1010*/  IMAD R14, R7, R28, R14 ;  /* 0x0000001c070e7224 */ /* 0x008fe400078e020e */
[----:B------:R-:W-:Y:S02]  /*1020*/  IMAD R13, R6, R23, R8 ;  /* 0x00000017060d7224 */ /* 0x000fe400078e0208 */
[----:B------:R-:W-:-:S03]  /*1030*/  IMAD.MOV.U32 R6, RZ, RZ, R29 ;  /* 0x000000ffff067224 */ /* 0x000fc600078e001d */
[----:B------:R-:W-:Y:S02]  /*1040*/  SEL R7, R13, R14, !P1 ;  /* 0x0000000e0d077207 */ /* 0x000fe40004800000 */
[----:B------:R-:W-:-:S07]  /*1050*/  SEL R8, R14, R13, !P1 ;  /* 0x0000000d0e087207 */ /* 0x000fce0004800000 */
.L_x_9:
[----:B------:R-:W-:-:S08]  /*1060*/  NOP ;  /* 0x0000000000007918 */ /* 0x000fd00000000000 */
[----:B------:R-:W0:Y:S02]  /*1070*/  USETMAXREG.TRY_ALLOC.CTAPOOL UP0, 0xe8 ;  /* 0x000000e8000079c8 */ /* 0x000e240008000600 */
[----:B0-----:R-:W-:-:S13]  /*1080*/  PLOP3.LUT P0, PT, PT, PT, UP0, 0x80, 0x0 ;  /* 0x000000000000781c */ /* 0x001fda0003f0f008 */
[----:B------:R-:W-:Y:S05]  /*1090*/  @!P0 BRA `(.L_x_9) ;  /* 0xfffffffc00f08947 */ /* 0x000fea000383ffff */
[----:B------:R-:W-:Y:S01]  /*10a0*/  ULDC.64 UR4, c[0x0][0x598] ;  /* 0x0001660000047ab9 */ /* 0x000fe20000000a00 */
[----:B------:R-:W-:Y:S01]  /*10b0*/  ULDC.64 UR16, c[0x0][0x208] ;  /* 0x0000820000107ab9 */ /* 0x000fe20000000a00 */
[----:B------:R-:W-:-:S04]  /*10c0*/  ISETP.NE.U32.AND P0, PT, RZ, UR4, PT ;  /* 0x00000004ff007c0c */ /* 0x000fc8000bf05070 */
[----:B------:R-:W-:-:S13]  /*10d0*/  ISETP.NE.AND.EX P0, PT, RZ, UR5, PT, P0 ;  /* 0x00000005ff007c0c */ /* 0x000fda000bf05300 */
[----:B------:R-:W-:Y:S05]  /*10e0*/  @!P0 BRA `(.L_x_12) ;  /* 0x00000000001c8947 */ /* 0x000fea0003800000 */
[----:B------:R-:W0:Y:S02]  /*10f0*/  LDC.64 R12, c[0x0][0x598] ;  /* 0x00016600ff0c7b82 */ /* 0x000e240000000a00 */
[----:B0-----:R-:W2:Y:S02]  /*1100*/  LDG.E.64 R12, desc[UR16][R12.64] ;  /* 0x000000100c0c7981 */ /* 0x001ea4000c1e1b00 */
[----:B--2---:R-:W-:-:S04]  /*1110*/  ISETP.NE.U32.AND P0, PT, R12, RZ, PT ;  /* 0x000000ff0c00720c */ /* 0x004fc80003f05070 */
[----:B------:R-:W-:-:S13]  /*1120*/  ISETP.NE.AND.EX P0, PT, R13, RZ, PT, P0 ;  /* 0x000000ff0d00720c */ /* 0x000fda0003f05300 */
[----:B------:R-:W-:Y:S05]  /*1130*/  @!P0 BRA `(.L_x_12) ;  /* 0x0000000000088947 */ /* 0x000fea0003800000 */
[----:B------:R0:W5:Y:S01]  /*1140*/  LD.E R12, desc[UR16][R12.64] ;  /* 0x000000100c0c7980 */ /* 0x000162000c101900 */
[----:B------:R-:W-:Y:S05]  /*1150*/  BRA `(.L_x_13) ;  /* 0x0000000000207947 */ /* 0x000fea0003800000 */
.L_x_12:
[----:B------:R-:W-:Y:S02]  /*1160*/  ULDC.64 UR4, c[0x0][0x588] ;  /* 0x0001620000047ab9 */ /* 0x000fe40000000a00 */
[----:B------:R-:W-:-:S04]  /*1170*/  ISETP.NE.U32.AND P0, PT, RZ, UR4, PT ;  /* 0x00000004ff007c0c */ /* 0x000fc8000bf05070 */
[----:B------:R-:W-:-:S13]  /*1180*/  ISETP.NE.AND.EX P0, PT, RZ, UR5, PT, P0 ;  /* 0x00000005ff007c0c */ /* 0x000fda000bf05300 */
[----:B------:R-:W-:Y:S05]  /*1190*/  @!P0 BRA `(.L_x_14) ;  /* 0x00000000000c8947 */ /* 0x000fea0003800000 */
[----:B------:R-:W0:Y:S02]  /*11a0*/  LDC.64 R12, c[0x0][0x588] ;  /* 0x00016200ff0c7b82 */ /* 0x000e240000000a00 */
[----:B0-----:R1:W5:Y:S01]  /*11b0*/  LDG.E R12, desc[UR16][R12.64] ;  /* 0x000000100c0c7981 */ /* 0x001362000c1e1900 */
[----:B------:R-:W-:Y:S05]  /*11c0*/  BRA `(.L_x_13) ;  /* 0x0000000000047947 */ /* 0x000fea0003800000 */
.L_x_14:
[----:B------:R-:W2:Y:S02]  /*11d0*/  LDC R12, c[0x0][0x580] ;  /* 0x00016000ff0c7b82 */ /* 0x000ea40000000800 */
.L_x_13:
[----:B------:R-:W-:Y:S02]  /*11e0*/  ULDC.64 UR4, c[0x0][0x5a0] ;  /* 0x0001680000047ab9 */ /* 0x000fe40000000a00 */
[----:B------:R-:W-:-:S04]  /*11f0*/  ISETP.NE.U32.AND P0, PT, RZ, UR4, PT ;  /* 0x00000004ff007c0c */ /* 0x000fc8000bf05070 */
[----:B------:R-:W-:-:S13]  /*1200*/  ISETP.NE.AND.EX P0, PT, RZ, UR5, PT, P0 ;  /* 0x00000005ff007c0c */ /* 0x000fda000bf05300 */
[----:B------:R-:W-:Y:S05]  /*1210*/  @!P0 BRA `(.L_x_15) ;  /* 0x00000000001c8947 */ /* 0x000fea0003800000 */
[----:B------:R-:W3:Y:S02]  /*1220*/  LDC.64 R14, c[0x0][0x5a0] ;  /* 0x00016800ff0e7b82 */ /* 0x000ee40000000a00 */
[----:B---3--:R-:W3:Y:S02]  /*1230*/  LDG.E.64 R14, desc[UR16][R14.64] ;  /* 0x000000100e0e7981 */ /* 0x008ee4000c1e1b00 */
[----:B---3--:R-:W-:-:S04]  /*1240*/  ISETP.NE.U32.AND P0, PT, R14, RZ, PT ;  /* 0x000000ff0e00720c */ /* 0x008fc80003f05070 */
[----:B------:R-:W-:-:S13]  /*1250*/  ISETP.NE.AND.EX P0, PT, R15, RZ, PT, P0 ;  /* 0x000000ff0f00720c */ /* 0x000fda0003f05300 */
[----:B------:R-:W-:Y:S05]  /*1260*/  @!P0 BRA `(.L_x_15) ;  /* 0x0000000000088947 */ /* 0x000fea0003800000 */
[----:B01----:R0:W5:Y:S01]  /*1270*/  LD.E R13, desc[UR16][R14.64] ;  /* 0x000000100e0d7980 */ /* 0x003162000c101900 */
[----:B------:R-:W-:Y:S05]  /*1280*/  BRA `(.L_x_16) ;  /* 0x0000000000207947 */ /* 0x000fea0003800000 */
.L_x_15:
[----:B------:R-:W-:Y:S02]  /*1290*/  ULDC.64 UR4, c[0x0][0x590] ;  /* 0x0001640000047ab9 */ /* 0x000fe40000000a00 */
[----:B------:R-:W-:-:S04]  /*12a0*/  ISETP.NE.U32.AND P0, PT, RZ, UR4, PT ;  /* 0x00000004ff007c0c */ /* 0x000fc8000bf05070 */
[----:B------:R-:W-:-:S13]  /*12b0*/  ISETP.NE.AND.EX P0, PT, RZ, UR5, PT, P0 ;  /* 0x00000005ff007c0c */ /* 0x000fda000bf05300 */
[----:B------:R-:W-:Y:S05]  /*12c0*/  @!P0 BRA `(.L_x_17) ;  /* 0x00000000000c8947 */ /* 0x000fea0003800000 */
[----:B------:R-:W0:Y:S02]  /*12d0*/  LDC.64 R14, c[0x0][0x590] ;  /* 0x00016400ff0e7b82 */ /* 0x000e240000000a00 */
[----:B01----:R1:W5:Y:S01]  /*12e0*/  LDG.E R13, desc[UR16][R14.64] ;  /* 0x000000100e0d7981 */ /* 0x003362000c1e1900 */
[----:B------:R-:W-:Y:S05]  /*12f0*/  BRA `(.L_x_16) ;  /* 0x0000000000047947 */ /* 0x000fea0003800000 */
.L_x_17:
[----:B01----:R-:W3:Y:S02]  /*1300*/  LDC R13, c[0x0][0x584] ;  /* 0x00016100ff0d7b82 */ /* 0x003ee40000000800 */
.L_x_16:
[----:B------:R-:W-:-:S13]  /*1310*/  LOP3.LUT P0, RZ, R16, 0xff, RZ, 0xc0, !PT ;  /* 0x000000ff10ff7812 */ /* 0x000fda000780c0ff */
[----:B------:R-:W-:Y:S05]  /*1320*/  @!P0 EXIT ;  /* 0x000000000000894d */ /* 0x000fea0003800000 */
[----:B------:R-:W0:Y:S01]  /*1330*/  LDC.64 R20, c[0x0][0x5c8] ;  /* 0x00017200ff147b82 */ /* 0x000e220000000a00 */
[----:B------:R-:W-:Y:S02]  /*1340*/  ULDC UR4, c[0x0][0x28c] ;  /* 0x0000a30000047ab9 */ /* 0x000fe40000000800 */
[----:B------:R-:W-:-:S04]  /*1350*/  UIADD3 UR4, UR4, 0x1f, URZ ;  /* 0x0000001f04047890 */ /* 0x000fc8000fffe03f */
[----:B------:R-:W-:-:S04]  /*1360*/  USHF.R.S32.HI UR5, URZ, 0x1f, UR4 ;  /* 0x0000001f3f057899 */ /* 0x000fc80008011404 */
[----:B------:R-:W-:-:S03]  /*1370*/  ULEA.HI UR5, UR5, UR4, URZ, 0x5 ;  /* 0x0000000405057291 */ /* 0x000fc6000f8f283f */
[----:B------:R-:W-:Y:S01]  /*1380*/  UMOV UR4, URZ ;  /* 0x0000003f00047c82 */ /* 0x000fe20008000000 */
[----:B------:R-:W-:-:S03]  /*1390*/  USHF.R.S32.HI UR9, URZ, 0x5, UR5 ;  /* 0x000000053f097899 */ /* 0x000fc60008011405 */
[----:B------:R-:W-:Y:S01]  /*13a0*/  UMOV UR5, URZ ;  /* 0x0000003f00057c82 */ /* 0x000fe20008000000 */
[C-C-:B01----:R-:W-:Y:S01]  /*13b0*/  SHF.L.U64.HI R14, R20.reuse, 0x7, R21.reuse ;  /* 0x00000007140e7819 */ /* 0x143fe20000010215 */
[C---:B------:R-:W-:Y:S01]  /*13c0*/  IMAD.SHL.U32 R17, R20.reuse, 0x80, RZ ;  /* 0x0000008014117824 */ /* 0x040fe200078e00ff */
[C-C-:B------:R-:W-:Y:S01]  /*13d0*/  SHF.L.U64.HI R15, R20.reuse, 0x3, R21.reuse ;  /* 0x00000003140f7819 */ /* 0x140fe20000010215 */
[C---:B------:R-:W-:Y:S01]  /*13e0*/  IMAD.SHL.U32 R18, R20.reuse, 0x8, RZ ;  /* 0x0000000814127824 */ /* 0x040fe200078e00ff */
[C---:B------:R-:W-:Y:S01]  /*13f0*/  SHF.L.U64.HI R16, R20.reuse, 0x8, R21 ;  /* 0x0000000814107819 */ /* 0x040fe20000010215 */
[----:B------:R-:W-:Y:S01]  /*1400*/  IMAD.SHL.U32 R19, R20, 0x100, RZ ;  /* 0x0000010014137824 */ /* 0x000fe200078e00ff */
[----:B------:R-:W-:-:S07]  /*1410*/  LOP3.LUT R20, R5, 0x1, RZ, 0xfc, !PT ;  /* 0x0000000105147812 */ /* 0x000fce00078efcff */
.L_x_44:
[----:B------:R-:W-:Y:S01]  /*1420*/  LOP3.LUT R21, R4, 0x80, RZ, 0xc0, !PT ;  /* 0x0000008004157812 */ /* 0x000fe200078ec0ff */
[----:B------:R-:W0:Y:S01]  /*1430*/  S2UR UR13, SR_CgaCtaId ;  /* 0x00000000000d79c3 */ /* 0x000e220000008800 */
[----:B------:R-:W-:Y:S01]  /*1440*/  UMOV UR12, 0x400 ;  /* 0x00000400000c7882 */ /* 0x000fe20000000000 */
[----:B------:R-:W-:Y:S01]  /*1450*/  UMOV UR6, URZ ;  /* 0x0000003f00067c82 */ /* 0x000fe20008000000 */
[----:B------:R-:W-:Y:S01]  /*1460*/  SHF.R.U32.HI R21, RZ, 0x7, R21 ;  /* 0x00000007ff157819 */ /* 0x000fe20000011615 */
[----:B------:R-:W-:Y:S01]  /*1470*/  UMOV UR7, URZ ;  /* 0x0000003f00077c82 */ /* 0x000fe20008000000 */
[----:B------:R-:W-:Y:S01]  /*1480*/  UMOV UR18, UR5 ;  /* 0x0000000500127c82 */ /* 0x000fe20008000000 */
[----:B------:R-:W-:Y:S02]  /*1490*/  CS2R R120, SRZ ;  /* 0x0000000000787805 */ /* 0x000fe4000001ff00 */
[----:B------:R-:W-:Y:S01]  /*14a0*/  CS2R R122, SRZ ;  /* 0x00000000007a7805 */ /* 0x000fe2000001ff00 */
[----:B-1----:R-:W1:Y:S01]  /*14b0*/  LDC R22, c[0x0][0x28c] ;  /* 0x0000a300ff167b82 */ /* 0x002e620000000800 */
[----:B------:R-:W4:Y:S01]  /*14c0*/  SHFL.IDX PT, R21, R21, RZ, 0x1f ;  /* 0x00001fff15157589 */ /* 0x000f2200000e0000 */
[----:B------:R-:W-:-:S02]  /*14d0*/  CS2R R126, SRZ ;  /* 0x00000000007e7805 */ /* 0x000fc4000001ff00 */
[----:B------:R-:W-:Y:S02]  /*14e0*/  CS2R R130, SRZ ;  /* 0x0000000000827805 */ /* 0x000fe4000001ff00 */
[----:B------:R-:W-:Y:S02]  /*14f0*/  CS2R R128, SRZ ;  /* 0x0000000000807805 */ /* 0x000fe4000001ff00 */
[----:B------:R-:W-:Y:S02]  /*1500*/  CS2R R132, SRZ ;  /* 0x0000000000847805 */ /* 0x000fe4000001ff00 */
[----:B------:R-:W-:Y:S02]  /*1510*/  CS2R R134, SRZ ;  /* 0x0000000000867805 */ /* 0x000fe4000001ff00 */
[----:B------:R-:W-:Y:S02]  /*1520*/  CS2R R140, SRZ ;  /* 0x00000000008c7805 */ /* 0x000fe4000001ff00 */
        /* <DEDUP_REMOVED lines=16> */
[----:B-1----:R-:W-:Y:S02]  /*1630*/  ISETP.GE.AND P0, PT, R22, 0x1, PT ;  /* 0x000000011600780c */ /* 0x002fe40003f06270 */
[----:B------:R-:W-:Y:S02]  /*1640*/  CS2R R22, SRZ ;  /* 0x0000000000167805 */ /* 0x000fe4000001ff00 */
[----:B----4-:R-:W-:-:S02]  /*1650*/  R2UR UR8, R21 ;  /* 0x00000000150872ca */ /* 0x010fc400000e0000 */
[----:B------:R-:W-:Y:S02]  /*1660*/  CS2R R192, SRZ ;  /* 0x0000000000c07805 */ /* 0x000fe4000001ff00 */
[----:B------:R-:W-:Y:S02]  /*1670*/  CS2R R198, SRZ ;  /* 0x0000000000c67805 */ /* 0x000fe4000001ff00 */
[----:B------:R-:W-:Y:S02]  /*1680*/  CS2R R204, SRZ ;  /* 0x0000000000cc7805 */ /* 0x000fe4000001ff00 */
[----:B------:R-:W-:Y:S02]  /*1690*/  CS2R R200, SRZ ;  /* 0x0000000000c87805 */ /* 0x000fe4000001ff00 */
[----:B------:R-:W-:Y:S02]  /*16a0*/  CS2R R210, SRZ ;  /* 0x0000000000d27805 */ /* 0x000fe4000001ff00 */
[----:B------:R-:W-:Y:S01]  /*16b0*/  CS2R R208, SRZ ;  /* 0x0000000000d07805 */ /* 0x000fe2000001ff00 */
[----:B------:R-:W-:Y:S01]  /*16c0*/  IMAD.MOV.U32 R213, RZ, RZ, RZ ;  /* 0x000000ffffd57224 */ /* 0x000fe200078e00ff */
[----:B------:R-:W-:-:S02]  /*16d0*/  CS2R R196, SRZ ;  /* 0x0000000000c47805 */ /* 0x000fc4000001ff00 */
[----:B------:R-:W-:Y:S02]  /*16e0*/  CS2R R184, SRZ ;  /* 0x0000000000b87805 */ /* 0x000fe4000001ff00 */
[----:B------:R-:W-:Y:S02]  /*16f0*/  CS2R R202, SRZ ;  /* 0x0000000000ca7805 */ /* 0x000fe4000001ff00 */
[----:B------:R-:W-:Y:S02]  /*1700*/  CS2R R190, SRZ ;  /* 0x0000000000be7805 */ /* 0x000fe4000001ff00 */
[----:B------:R-:W-:Y:S01]  /*1710*/  CS2R R168, SRZ ;  /* 0x0000000000a87805 */ /* 0x000fe2000001ff00 */
[----:B------:R-:W-:Y:S01]  /*1720*/  ULEA.HI UR10, UR8, UR8, URZ, 0x1 ;  /* 0x00000008080a7291 */ /* 0x000fe2000f8f083f */
[----:B------:R-:W-:Y:S02]  /*1730*/  CS2R R156, SRZ ;  /* 0x00000000009c7805 */ /* 0x000fe4000001ff00 */
[----:B------:R-:W-:-:S02]  /*1740*/  CS2R R148, SRZ ;  /* 0x0000000000947805 */ /* 0x000fc4000001ff00 */
[----:B------:R-:W-:Y:S01]  /*1750*/  CS2R R194, SRZ ;  /* 0x0000000000c27805 */ /* 0x000fe2000001ff00 */
[----:B------:R-:W-:Y:S01]  /*1760*/  ULOP3.LUT UR11, UR10, 0x1ffffe, URZ, 0xc0, !UPT ;  /* 0x001ffffe0a0b7892 */ /* 0x000fe2000f8ec03f */
[----:B------:R-:W-:Y:S01]  /*1770*/  CS2R R206, SRZ ;  /* 0x0000000000ce7805 */ /* 0x000fe2000001ff00 */
[----:B0-----:R-:W-:Y:S01]  /*1780*/  ULEA UR10, UR13, UR12, 0x18 ;  /* 0x0000000c0d0a7291 */ /* 0x001fe2000f8ec03f */
[----:B------:R-:W-:Y:S01]  /*1790*/  CS2R R160, SRZ ;  /* 0x0000000000a07805 */ /* 0x000fe2000001ff00 */
[----:B------:R-:W-:Y:S01]  /*17a0*/  UIADD3 UR11, UR8, -UR11, URZ ;  /* 0x8000000b080b7290 */ /* 0x000fe2000fffe03f */
[----:B------:R-:W-:Y:S02]  /*17b0*/  CS2R R136, SRZ ;  /* 0x0000000000887805 */ /* 0x000fe4000001ff00 */
[----:B------:R-:W-:Y:S01]  /*17c0*/  CS2R R178, SRZ ;  /* 0x0000000000b27805 */ /* 0x000fe2000001ff00 */
[----:B------:R-:W-:Y:S01]  /*17d0*/  UMOV UR8, URZ ;  /* 0x0000003f00087c82 */ /* 0x000fe20008000000 */
[----:B------:R-:W-:Y:S01]  /*17e0*/  ULEA UR11, UR11, UR10, 0xb ;  /* 0x0000000a0b0b7291 */ /* 0x000fe2000f8e583f */
[----:B------:R-:W-:-:S02]  /*17f0*/  CS2R R164, SRZ ;  /* 0x0000000000a47805 */ /* 0x000fc4000001ff00 */
[----:B------:R-:W-:Y:S01]  /*1800*/  CS2R R124, SRZ ;  /* 0x00000000007c7805 */ /* 0x000fe2000001ff00 */
[----:B------:R-:W-:Y:S01]  /*1810*/  IMAD.MOV.U32 R21, RZ, RZ, RZ ;  /* 0x000000ffff157224 */ /* 0x000fe200078e00ff */
[----:B------:R-:W-:Y:S01]  /*1820*/  UIADD3 UR11, UR11, 0x200, URZ ;  /* 0x000002000b0b7890 */ /* 0x000fe2000fffe03f */
[----:B------:R-:W-:Y:S02]  /*1830*/  CS2R R142, SRZ ;  /* 0x00000000008e7805 */ /* 0x000fe4000001ff00 */
[----:B------:R-:W-:Y:S01]  /*1840*/  CS2R R152, SRZ ;  /* 0x0000000000987805 */ /* 0x000fe2000001ff00 */
[----:B------:R-:W-:Y:S01]  /*1850*/  IMAD.U32 R217, RZ, RZ, UR4 ;  /* 0x00000004ffd97e24 */ /* 0x000fe2000f8e00ff */
[----:B------:R-:W-:Y:S01]  /*1860*/  USHF.R.U32.HI UR11, URZ, 0x4, UR11 ;  /* 0x000000043f0b7899 */ /* 0x000fe2000801160b */
[----:B------:R-:W-:Y:S02]  /*1870*/  CS2R R88, SRZ ;  /* 0x0000000000587805 */ /* 0x000fe4000001ff00 */
[----:B------:R-:W-:-:S02]  /*1880*/  CS2R R90, SRZ ;  /* 0x00000000005a7805 */ /* 0x000fc4000001ff00 */
[----:B------:R-:W-:Y:S01]  /*1890*/  CS2R R92, SRZ ;  /* 0x00000000005c7805 */ /* 0x000fe2000001ff00 */
[----:B------:R-:W-:Y:S01]  /*18a0*/  ULOP3.LUT UR11, UR11, 0x3fff, URZ, 0xc0, !UPT ;  /* 0x00003fff0b0b7892 */ /* 0x000fe2000f8ec03f */
        /* <DEDUP_REMOVED lines=44> */
[----:B------:R-:W-:Y:S01]  /*1b70*/  CS2R R54, SRZ ;  /* 0x0000000000367805 */ /* 0x000fe2000001ff00 */
[----:B------:R-:W-:Y:S06]  /*1b80*/  @!P0 BRA `(.L_x_18) ;  /* 0x0000000c00008947 */ /* 0x000fec0003800000 */
[----:B------:R-:W-:-:S13]  /*1b90*/  ISETP.NE.AND P1, PT, R20, 0x3, PT ;  /* 0x000000031400780c */ /* 0x000fda0003f25270 */
[----:B------:R-:W-:Y:S05]  /*1ba0*/  @!P1 BRA `(.L_x_19) ;  /* 0x0000000000049947 */ /* 0x000fea0003800000 */
[----:B------:R-:W-:Y:S01]  /*1bb0*/  BPT.TRAP 0x1 ;  /* 0x000000040000795c */ /* 0x000fe20000300000 */
.L_x_19:
[----:B------:R-:W-:Y:S01]  /*1bc0*/  ULEA UR7, UR5, UR10, 0x3 ;  /* 0x0000000a05077291 */ /* 0x000fe2000f8e183f */
[----:B------:R-:W-:-:S05]  /*1bd0*/  IMAD.U32 R21, RZ, RZ, UR4 ;  /* 0x00000004ff157e24 */ /* 0x000fca000f8e00ff */
[----:B------:R-:W-:-:S04]  /*1be0*/  SHF.L.U32 R21, R21, 0x1f, RZ ;  /* 0x0000001f15157819 */ /* 0x000fc800000006ff */
[----:B------:R0:W1:Y:S01]  /*1bf0*/  SYNCS.PHASECHK.TRANS64.TRYWAIT P0, [UR7], R21 ;  /* 0x00000015ff0075a7 */ /* 0x0000620008000147 */
[----:B------:R-:W-:Y:S05]  /*1c00*/  @!P1 BRA `(.L_x_20) ;  /* 0x0000000000049947 */ /* 0x000fea0003800000 */
[----:B------:R-:W-:Y:S01]  /*1c10*/  BPT.TRAP 0x1 ;  /* 0x000000040000795c */ /* 0x000fe20000300000 */
.L_x_20:
[----:B------:R-:W-:Y:S01]  /*1c20*/  UMOV UR6, 0x1 ;  /* 0x0000000100067882 */ /* 0x000fe20000000000 */
[----:B------:R-:W-:Y:S01]  /*1c30*/  IMAD.MOV.U32 R120, RZ, RZ, RZ ;  /* 0x000000ffff787224 */ /* 0x000fe200078e00ff */
[----:B-1----:R-:W-:Y:S06]  /*1c40*/  @P0 BRA `(.L_x_21) ;  /* 0x0000000000080947 */ /* 0x002fec0003800000 */
[----:B------:R-:W1:Y:S02]  /*1c50*/  SYNCS.PHASECHK.TRANS64.TRYWAIT P0, [UR7], R21 ;  /* 0x00000015ff0075a7 */ /* 0x000e640008000147 */
[----:B-1----:R-:W-:Y:S05]  /*1c60*/  @!P0 BRA `(.L_x_22) ;  /* 0x000000d4006c8947 */ /* 0x002fea0003800000 */
.L_x_21:
[----:B------:R-:W-:Y:S01]  /*1c70*/  UIADD3 UR7, UR10, 0x30200, URZ ;  /* 0x000302000a077890 */ /* 0x000fe2000fffe03f */
[----:B------:R-:W-:Y:S01]  /*1c80*/  WARPGROUP.ARRIVE ;  /* 0x00000000000079c5 */ /* 0x000fe20000000000 */
[----:B------:R-:W-:Y:S01]  /*1c90*/  ULOP3.LUT UR12, UR11, 0x10000, URZ, 0xfc, !UPT ;  /* 0x000100000b0c7892 */ /* 0x000fe2000f8efc3f */
[----:B------:R-:W-:Y:S01]  /*1ca0*/  IMAD.MOV.U32 R121, RZ, RZ, RZ ;  /* 0x000000ffff797224 */ /* 0x000fe200078e00ff */
[----:B------:R-:W-:Y:S01]  /*1cb0*/  USHF.R.U32.HI UR7, URZ, 0x4, UR7 ;  /* 0x000000043f077899 */ /* 0x000fe20008011607 */
[----:B-1----:R-:W-:Y:S01]  /*1cc0*/  CS2R R22, SRZ ;  /* 0x0000000000167805 */ /* 0x002fe2000001ff00 */
[----:B------:R-:W-:Y:S01]  /*1cd0*/  UIMAD UR12, UR5, 0x300, UR12 ;  /* 0x00000300050c78a4 */ /* 0x000fe2000f8e020c */
[----:B------:R-:W-:Y:S01]  /*1ce0*/  CS2R R122, SRZ ;  /* 0x00000000007a7805 */ /* 0x000fe2000001ff00 */
[----:B------:R-:W-:Y:S01]  /*1cf0*/  ULOP3.LUT UR7, UR7, 0x3fff, URZ, 0xc0, !UPT ;  /* 0x00003fff07077892 */ /* 0x000fe2000f8ec03f */
[----:B------:R-:W-:Y:S01]  /*1d00*/  CS2R R126, SRZ ;  /* 0x00000000007e7805 */ /* 0x000fe2000001ff00 */
[----:B------:R-:W-:Y:S01]  /*1d10*/  UMOV UR13, 0xc0000010 ;  /* 0xc0000010000d7882 */ /* 0x000fe20000000000 */
[----:B------:R-:W-:Y:S01]  /*1d20*/  UMOV UR15, 0xc0000010 ;  /* 0xc0000010000f7882 */ /* 0x000fe20000000000 */
[----:B------:R-:W-:Y:S01]  /*1d30*/  ULOP3.LUT UR7, UR7, 0x10000, URZ, 0xfc, !UPT ;  /* 0x0001000007077892 */ /* 0x000fe2000f8efc3f */
[----:B------:R-:W-:Y:S01]  /*1d40*/  CS2R R130, SRZ ;  /* 0x0000000000827805 */ /* 0x000fe2000001ff00 */
[----:B------:R-:W-:Y:S01]  /*1d50*/  UIADD3 UR8, UR12, 0x200, URZ ;  /* 0x000002000c087890 */ /* 0x000fe2000fffe03f */
[----:B------:R-:W-:Y:S01]  /*1d60*/  CS2R R128, SRZ ;  /* 0x0000000000807805 */ /* 0x000fe2000001ff00 */
[----:B------:R-:W-:Y:S01]  /*1d70*/  ULEA UR14, UR5, UR7, 0x7 ;  /* 0x00000007050e7291 */ /* 0x000fe2000f8e383f */
[----:B------:R-:W-:Y:S01]  /*1d80*/  CS2R R132, SRZ ;  /* 0x0000000000847805 */ /* 0x000fe2000001ff00 */
[----:B------:R-:W-:Y:S01]  /*1d90*/  UIADD3 UR7, UR12, 0x100, URZ ;  /* 0x000001000c077890 */ /* 0x000fe2000fffe03f */
[----:B------:R-:W-:-:S02]  /*1da0*/  CS2R R134, SRZ ;  /* 0x0000000000867805 */ /* 0x000fc4000001ff00 */
[----:B------:R-:W-:Y:S02]  /*1db0*/  CS2R R140, SRZ ;  /* 0x00000000008c7805 */ /* 0x000fe4000001ff00 */
[----:B------:R-:W-:Y:S02]  /*1dc0*/  CS2R R138, SRZ ;  /* 0x00000000008a7805 */ /* 0x000fe4000001ff00 */
[----:B------:R-:W-:Y:S02]  /*1dd0*/  CS2R R146, SRZ ;  /* 0x0000000000927805 */ /* 0x000fe4000001ff00 */
[----:B------:R-:W-:Y:S02]  /*1de0*/  CS2R R144, SRZ ;  /* 0x0000000000907805 */ /* 0x000fe4000001ff00 */
[----:B------:R-:W-:Y:S01]  /*1df0*/  CS2R R150, SRZ ;  /* 0x0000000000967805 */ /* 0x000fe2000001ff00 */
[----:B------:R-:W-:Y:S01]  /*1e00*/  QGMMA.64x64x32.F32.E4M3.E4M3 R88, gdesc[UR12], RZ, !UPT ;  /* 0x00e000000c5879f3 */ /* 0x000fe2000c7008ff */
[----:B------:R-:W-:Y:S01]  /*1e10*/  UMOV UR12, UR7 ;  /* 0x00000007000c7c82 */ /* 0x000fe20008000000 */
[----:B------:R-:W-:Y:S01]  /*1e20*/  ULDC UR7, c[0x0][0x50c] ;  /* 0x0001430000077ab9 */ /* 0x000fe20000000800 */
[----:B------:R-:W-:Y:S01]  /*1e30*/  UMOV UR13, 0xc0000010 ;  /* 0xc0000010000d7882 */ /* 0x000fe20000000000 */
[----:B------:R-:W-:Y:S01]  /*1e40*/  UISETP.NE.AND UP0, UPT, UR7, 0x1, UPT ;  /* 0x000000010700788c */ /* 0x000fe2000bf05270 */
[----:B------:R-:W-:Y:S01]  /*1e50*/  QGMMA.64x64x32.F32.E4M3.E4M3 R56, gdesc[UR12], RZ, !UPT ;  /* 0x00e000000c3879f3 */ /* 0x000fe2000c7008ff */
[----:B------:R-:W-:Y:S01]  /*1e60*/  UMOV UR12, UR8 ;  /* 0x00000008000c7c82 */ /* 0x000fe20008000000 */
[----:B------:R-:W-:Y:S01]  /*1e70*/  UMOV UR13, 0xc0000010 ;  /* 0xc0000010000d7882 */ /* 0x000fe20000000000 */
[----:B------:R-:W-:Y:S01]  /*1e80*/  USEL UR7, URZ, 0x1, UP0 ;  /* 0x000000013f077887 */ /* 0x000fe20008000000 */
[----:B------:R-:W-:Y:S01]  /*1e90*/  QGMMA.64x64x32.F32.E4M3.E4M3 R24, gdesc[UR12], RZ, !UPT, gsb0 ;  /* 0x00e000000c1879f3 */ /* 0x000fe2000c0008ff */
[----:B------:R-:W-:-:S02]  /*1ea0*/  CS2R R154, SRZ ;  /* 0x00000000009a7805 */ /* 0x000fc4000001ff00 */
[----:B------:R-:W-:Y:S02]  /*1eb0*/  CS2R R158, SRZ ;  /* 0x00000000009e7805 */ /* 0x000fe4000001ff00 */
[----:B------:R-:W-:Y:S02]  /*1ec0*/  CS2R R162, SRZ ;  /* 0x0000000000a27805 */ /* 0x000fe4000001ff00 */
[----:B------:R-:W-:Y:S02]  /*1ed0*/  CS2R R170, SRZ ;  /* 0x0000000000aa7805 */ /* 0x000fe4000001ff00 */
[----:B------:R-:W-:Y:S02]  /*1ee0*/  ISETP.NE.AND P0, PT, RZ, UR7, PT ;  /* 0x00000007ff007c0c */ /* 0x000fe4000bf05270 */
        /* <DEDUP_REMOVED lines=28> */
[----:B------:R-:W-:Y:S01]  /*20b0*/  CS2R R124, SRZ ;  /* 0x00000000007c7805 */ /* 0x000fe2000001ff00 */
[----:B0-----:R-:W-:Y:S01]  /*20c0*/  IMAD.MOV.U32 R21, RZ, RZ, RZ ;  /* 0x000000ffff157224 */ /* 0x001fe200078e00ff */
[----:B------:R-:W-:Y:S02]  /*20d0*/  CS2R R142, SRZ ;  /* 0x00000000008e7805 */ /* 0x000fe4000001ff00 */
[----:B------:R-:W-:Y:S01]  /*20e0*/  CS2R R152, SRZ ;  /* 0x0000000000987805 */ /* 0x000fe2000001ff00 */
[----:B------:R-:W-:Y:S06]  /*20f0*/  @!P0 BRA `(.L_x_23) ;  /* 0x0000000400888947 */ /* 0x000fec0003800000 */
[----:B------:R-:W-:Y:S02]  /*2100*/  WARPGROUP.DEPBAR.LE gsb0, 0x0 ;  /* 0x00008000000079c5 */ /* 0x000fe40000010000 */
[----:B------:R-:W-:-:S01]  /*2110*/  FADD R137, RZ, R88 ;  /* 0x00000058ff897221 */ /* 0x000fc20000000000 */
[----:B------:R-:W-:Y:S01]  /*2120*/  FADD R128, RZ, R89 ;  /* 0x00000059ff807221 */ /* 0x000fe20000000000 */
        /* <DEDUP_REMOVED lines=94> */
[----:B------:R-:W-:-:S06]  /*2710*/  UMOV UR6, URZ ;  /* 0x0000003f00067c82 */ /* 0x000fcc0008000000 */
.L_x_23:
[----:B------:R-:W-:-:S04]  /*2720*/  UIADD3 UR18, UR5, 0x1, URZ ;  /* 0x0000000105127890 */ /* 0x000fc8000fffe03f */
[----:B------:R-:W-:-:S04]  /*2730*/  UISETP.NE.AND UP0, UPT, UR18, 0x10, UPT ;  /* 0x000000101200788c */ /* 0x000fc8000bf05270 */
[----:B------:R-:W-:Y:S02]  /*2740*/  USEL UR8, URZ, 0x1, UP0 ;  /* 0x000000013f087887 */ /* 0x000fe40008000000 */
[----:B------:R-:W-:Y:S02]  /*2750*/  USEL UR18, UR18, URZ, UP0 ;  /* 0x0000003f12127287 */ /* 0x000fe40008000000 */
[----:B------:R-:W-:-:S06]  /*2760*/  ULOP3.LUT UR8, UR4, UR8, URZ, 0x3c, !UPT ;  /* 0x0000000804087292 */ /* 0x000fcc000f8e3c3f */
[----:B------:R-:W-:Y:S01]  /*2770*/  IMAD.U32 R217, RZ, RZ, UR8 ;  /* 0x00000008ffd97e24 */ /* 0x000fe2000f8e00ff */
[----:B------:R-:W-:-:S06]  /*2780*/  UMOV UR8, 0x1 ;  /* 0x0000000100087882 */ /* 0x000fcc0000000000 */
.L_x_18:
[----:B------:R-:W-:-:S04]  /*2790*/  UISETP.LT.AND UP0, UPT, UR9, 0x1, UPT ;  /* 0x000000010900788c */ /* 0x000fc8000bf01270 */
[----:B------:R-:W-:-:S04]  /*27a0*/  USEL UR12, UR9, 0x1, UP0 ;  /* 0x00000001090c7887 */ /* 0x000fc80008000000 */
[----:B------:R-:W-:-:S04]  /*27b0*/  UIADD3 UR12, UR9, -UR12, URZ ;  /* 0x8000000c090c7290 */ /* 0x000fc8000fffe03f */
[----:B------:R-:W-:-:S06]  /*27c0*/  UISETP.GE.AND UP0, UPT, UR12, 0x1, UPT ;  /* 0x000000010c00788c */ /* 0x000fcc000bf06270 */
[----:B------:R-:W-:-:S13]  /*27d0*/  PLOP3.LUT P0, PT, PT, PT, UP0, 0x80, 0x0 ;  /* 0x000000000000781c */ /* 0x000fda0003f0f008 */
[----:B------:R-:W-:Y:S05]  /*27e0*/  @!P0 BRA `(.L_x_24) ;  /* 0x0000000800948947 */ /* 0x000fea0003800000 */
[----:B------:R-:W-:Y:S01]  /*27f0*/  IMAD.U32 R212, RZ, RZ, UR12 ;  /* 0x0000000cffd47e24 */ /* 0x000fe2000f8e00ff */
[----:B------:R-:W-:Y:S01]  /*2800*/  ULDC UR19, c[0x0][0x50c] ;  /* 0x0001430000137ab9 */ /* 0x000fe20000000800 */
[----:B------:R-:W-:-:S07]  /*2810*/  IMAD.U32 R214, RZ, RZ, UR5 ;  /* 0x00000005ffd67e24 */ /* 0x000fce000f8e00ff */
.L_x_32:
[----:B------:R-:W-:-:S13]  /*2820*/  ISETP.NE.AND P1, PT, R20, 0x3, PT ;  /* 0x000000031400780c */ /* 0x000fda0003f25270 */
[----:B------:R-:W-:Y:S05]  /*2830*/  @!P1 BRA `(.L_x_25) ;  /* 0x0000000000049947 */ /* 0x000fea0003800000 */
[----:B------:R-:W-:Y:S01]  /*2840*/  BPT.TRAP 0x1 ;  /* 0x000000040000795c */ /* 0x000fe20000300000 */
.L_x_25:
[----:B------:R-:W0:Y:S01]  /*2850*/  S2UR UR12, SR_CgaCtaId ;  /* 0x00000000000c79c3 */ /* 0x000e220000008800 */
[----:B------:R-:W-:Y:S01]  /*2860*/  UMOV UR10, 0x400 ;  /* 0x00000400000a7882 */ /* 0x000fe20000000000 */
[----:B------:R-:W-:Y:S01]  /*2870*/  SHF.L.U32 R215, R217, 0x1f, RZ ;  /* 0x0000001fd9d77819 */ /* 0x000fe200000006ff */
[----:B0-----:R-:W-:-:S04]  /*2880*/  ULEA UR10, UR12, UR10, 0x18 ;  /* 0x0000000a0c0a7291 */ /* 0x001fc8000f8ec03f */
[----:B------:R-:W-:-:S09]  /*2890*/  ULEA UR12, UR18, UR10, 0x3 ;  /* 0x0000000a120c7291 */ /* 0x000fd2000f8e183f */
[----:B------:R0:W1:Y:S01]  /*28a0*/  SYNCS.PHASECHK.TRANS64.TRYWAIT P0, [UR12], R215 ;  /* 0x000000d7ff0075a7 */ /* 0x000062000800014c */
[----:B------:R-:W-:Y:S05]  /*28b0*/  @!P1 BRA `(.L_x_26) ;  /* 0x0000000000049947 */ /* 0x000fea0003800000 */
[----:B------:R-:W-:Y:S01]  /*28c0*/  BPT.TRAP 0x1 ;  /* 0x000000040000795c */ /* 0x000fe20000300000 */
.L_x_26:
[----:B-1----:R-:W-:Y:S05]  /*28d0*/  @P0 BRA `(.L_x_27) ;  /* 0x0000000000080947 */ /* 0x002fea0003800000 */
[----:B------:R-:W1:Y:S02]  /*28e0*/  SYNCS.PHASECHK.TRANS64.TRYWAIT P0, [UR12], R215 ;  /* 0x000000d7ff0075a7 */ /* 0x000e64000800014c */
[----:B-1----:R-:W-:Y:S05]  /*28f0*/  @!P0 BRA `(.L_x_28) ;  /* 0x000000c800608947 */ /* 0x002fea0003800000 */
.L_x_27:
[----:B------:R-:W-:Y:S01]  /*2900*/  UIADD3 UR12, UR10, 0x30200, URZ ;  /* 0x000302000a0c7890 */ /* 0x000fe2000fffe03f */
[----:B------:R-:W-:Y:S01]  /*2910*/  WARPGROUP.ARRIVE ;  /* 0x00000000000079c5 */ /* 0x000fe20000000000 */
[----:B------:R-:W-:Y:S02]  /*2920*/  UISETP.NE.AND UP0, UPT, UR7, URZ, UPT ;  /* 0x0000003f0700728c */ /* 0x000fe4000bf05270 */
[----:B------:R-:W-:Y:S02]  /*2930*/  USHF.R.U32.HI UR12, URZ, 0x4, UR12 ;  /* 0x000000043f0c7899 */ /* 0x000fe4000801160c */
[----:B------:R-:W-:Y:S02]  /*2940*/  USEL UR8, UR8, URZ, !UP0 ;  /* 0x0000003f08087287 */ /* 0x000fe4000c000000 */
[----:B------:R-:W-:Y:S02]  /*2950*/  ULOP3.LUT UR7, UR12, 0x3fff, URZ, 0xc0, !UPT ;  /* 0x00003fff0c077892 */ /* 0x000fe4000f8ec03f */
[----:B------:R-:W-:-:S02]  /*2960*/  ULOP3.LUT UR12, UR11, 0x10000, URZ, 0xfc, !UPT ;  /* 0x000100000b0c7892 */ /* 0x000fc4000f8efc3f */
[----:B------:R-:W-:Y:S02]  /*2970*/  ULOP3.LUT UR7, UR7, 0x10000, URZ, 0xfc, !UPT ;  /* 0x0001000007077892 */ /* 0x000fe4000f8efc3f */
[----:B------:R-:W-:Y:S02]  /*2980*/  UISETP.NE.U32.AND UP0, UPT, UR8, URZ, UPT ;  /* 0x0000003f0800728c */ /* 0x000fe4000bf05070 */
[----:B------:R-:W-:Y:S02]  /*2990*/  UIMAD UR12, UR18, 0x300, UR12 ;  /* 0x00000300120c78a4 */ /* 0x000fe4000f8e020c */
[----:B------:R-:W-:Y:S02]  /*29a0*/  ULEA UR14, UR18, UR7, 0x7 ;  /* 0x00000007120e7291 */ /* 0x000fe4000f8e383f */
[----:B------:R-:W-:Y:S02]  /*29b0*/  UIADD3 UR7, UR12, 0x100, URZ ;  /* 0x000001000c077890 */ /* 0x000fe4000fffe03f */
[----:B------:R-:W-:Y:S01]  /*29c0*/  UIADD3 UR8, UR12, 0x200, URZ ;  /* 0x000002000c087890 */ /* 0x000fe2000fffe03f */
[----:B------:R-:W-:Y:S01]  /*29d0*/  UMOV UR13, 0xc0000010 ;  /* 0xc0000010000d7882 */ /* 0x000fe20000000000 */
[----:B------:R-:W-:Y:S01]  /*29e0*/  UMOV UR15, 0xc0000010 ;  /* 0xc0000010000f7882 */ /* 0x000fe20000000000 */
[----:B------:R-:W-:-:S02]  /*29f0*/  UIADD3 UR6, UR6, 0x1, URZ ;  /* 0x0000000106067890 */ /* 0x000fc4000fffe03f */
[----:B------:R-:W-:Y:S01]  /*2a00*/  QGMMA.64x64x32.F32.E4M3.E4M3 R88, gdesc[UR12], R88, UP0 ;  /* 0x00e000000c5879f3 */ /* 0x000fe2000bf00858 */
[----:B------:R-:W-:Y:S01]  /*2a10*/  UMOV UR12, UR7 ;  /* 0x00000007000c7c82 */ /* 0x000fe20008000000 */
[----:B------:R-:W-:Y:S02]  /*2a20*/  UMOV UR13, 0xc0000010 ;  /* 0xc0000010000d7882 */ /* 0x000fe40000000000 */
[----:B------:R-:W-:Y:S01]  /*2a30*/  QGMMA.64x64x32.F32.E4M3.E4M3 R56, gdesc[UR12], R56, UP0 ;  /* 0x00e000000c3879f3 */ /* 0x000fe2000bf00838 */
[----:B------:R-:W-:Y:S01]  /*2a40*/  UMOV UR12, UR8 ;  /* 0x00000008000c7c82 */ /* 0x000fe20008000000 */
[----:B------:R-:W-:Y:S02]  /*2a50*/  UMOV UR13, 0xc0000010 ;  /* 0xc0000010000d7882 */ /* 0x000fe40000000000 */
[----:B------:R-:W-:Y:S01]  /*2a60*/  QGMMA.64x64x32.F32.E4M3.E4M3 R24, gdesc[UR12], R24, UP0, gsb0 ;  /* 0x00e000000c1879f3 */ /* 0x000fe2000b800818 */
[----:B------:R-:W-:-:S04]  /*2a70*/  UISETP.NE.AND UP0, UPT, UR6, UR19, UPT ;  /* 0x000000130600728c */ /* 0x000fc8000bf05270 */
[----:B------:R-:W-:-:S06]  /*2a80*/  USEL UR7, URZ, 0x1, UP0 ;  /* 0x000000013f077887 */ /* 0x000fcc0008000000 */
[----:B------:R-:W-:Y:S01]  /*2a90*/  ISETP.NE.AND P0, PT, RZ, UR7, PT ;  /* 0x00000007ff007c0c */ /* 0x000fe2000bf05270 */
[----:B------:R-:W-:-:S12]  /*2aa0*/  WARPGROUP.DEPBAR.LE gsb0, 0x1 ;  /* 0x00008000000079c5 */ /* 0x000fd80000010100 */
[----:B------:R-:W-:Y:S05]  /*2ab0*/  @!P0 BRA `(.L_x_29) ;  /* 0x0000000400888947 */ /* 0x000fea0003800000 */
[----:B------:R-:W-:Y:S02]  /*2ac0*/  WARPGROUP.DEPBAR.LE gsb0, 0x0 ;  /* 0x00008000000079c5 */ /* 0x000fe40000010000 */
[----:B------:R-:W-:-:S01]  /*2ad0*/  FADD R137, R88, R137 ;  /* 0x0000008958897221 */ /* 0x000fc20000000000 */
[----:B------:R-:W-:Y:S01]  /*2ae0*/  FADD R128, R89, R128 ;  /* 0x0000008059807221 */ /* 0x000fe20000000000 */
        /* <DEDUP_REMOVED lines=94> */
[----:B------:R-:W-:-:S06]  /*30d0*/  UMOV UR6, URZ ;  /* 0x0000003f00067c82 */ /* 0x000fcc0008000000 */
.L_x_29:
[----:B------:R-:W-:Y:S05]  /*30e0*/  @!P1 BRA `(.L_x_30) ;  /* 0x0000000000049947 */ /* 0x000fea0003800000 */
[----:B------:R-:W-:Y:S01]  /*30f0*/  BPT.TRAP 0x1 ;  /* 0x000000040000795c */ /* 0x000fe20000300000 */
.L_x_30:
[----:B------:R-:W-:-:S13]  /*3100*/  ISETP.NE.AND P0, PT, R9, RZ, PT ;  /* 0x000000ff0900720c */ /* 0x000fda0003f05270 */
[----:B01----:R-:W-:-:S05]  /*3110*/  @P0 LEA R215, R214, UR10, 0x3 ;  /* 0x0000000ad6d70c11 */ /* 0x003fca000f8e18ff */
[----:B------:R-:W-:-:S05]  /*3120*/  @P0 VIADD R215, R215, 0x80 ;  /* 0x00000080d7d70836 */ /* 0x000fca0000000000 */
[----:B------:R-:W-:-:S04]  /*3130*/  @P0 PRMT R215, R10, 0x654, R215 ;  /* 0x000006540ad70816 */ /* 0x000fc800000000d7 */
[----:B------:R0:W-:Y:S01]  /*3140*/  @P0 SYNCS.ARRIVE.TRANS64.RED.A1T0 RZ, [R215+URZ], RZ ;  /* 0x000000ffd7ff09a7 */ /* 0x0001e2000810043f */
[----:B------:R-:W-:-:S13]  /*3150*/  ISETP.GT.U32.AND P0, PT, R5, 0x1, PT ;  /* 0x000000010500780c */ /* 0x000fda0003f04070 */
[----:B0-----:R-:W-:Y:S05]  /*3160*/  @P0 BRA `(.L_x_31) ;  /* 0x0000000000040947 */ /* 0x001fea0003800000 */
[----:B------:R-:W-:Y:S01]  /*3170*/  BPT.TRAP 0x1 ;  /* 0x000000040000795c */ /* 0x000fe20000300000 */
.L_x_31:
[----:B------:R-:W-:Y:S01]  /*3180*/  UIADD3 UR18, UR18, 0x1, URZ ;  /* 0x0000000112127890 */ /* 0x000fe2000fffe03f */
[----:B------:R-:W-:Y:S01]  /*3190*/  ISETP.GT.AND P1, PT, R212, 0x1, PT ;  /* 0x00000001d400780c */ /* 0x000fe20003f24270 */
[----:B------:R-:W-:Y:S02]  /*31a0*/  VIADD R214, R214, 0x1 ;  /* 0x00000001d6d67836 */ /* 0x000fe40000000000 */
[----:B------:R-:W-:Y:S01]  /*31b0*/  UISETP.NE.AND UP0, UPT, UR18, 0x10, UPT ;  /* 0x000000101200788c */ /* 0x000fe2000bf05270 */
[----:B------:R-:W-:Y:S02]  /*31c0*/  VIADD R212, R212, 0xffffffff ;  /* 0xffffffffd4d47836 */ /* 0x000fe40000000000 */
[C---:B------:R-:W-:Y:S01]  /*31d0*/  ISETP.NE.AND P0, PT, R214.reuse, 0x10, PT ;  /* 0x00000010d600780c */ /* 0x040fe20003f05270 */
[----:B------:R-:W-:Y:S02]  /*31e0*/  USEL UR8, URZ, 0x1, UP0 ;  /* 0x000000013f087887 */ /* 0x000fe40008000000 */
[----:B------:R-:W-:Y:S01]  /*31f0*/  USEL UR18, UR18, URZ, UP0 ;  /* 0x0000003f12127287 */ /* 0x000fe20008000000 */
[----:B------:R-:W-:-:S03]  /*3200*/  SEL R214, R214, RZ, P0 ;  /* 0x000000ffd6d67207 */ /* 0x000fc60000000000 */
[----:B------:R-:W-:Y:S01]  /*3210*/  LOP3.LUT R217, R217, UR8, RZ, 0x3c, !PT ;  /* 0x00000008d9d97c12 */ /* 0x000fe2000f8e3cff */
[----:B------:R-:W-:Y:S01]  /*3220*/  UMOV UR8, 0x1 ;  /* 0x0000000100087882 */ /* 0x000fe20000000000 */
[----:B------:R-:W-:Y:S06]  /*3230*/  @P1 BRA `(.L_x_32) ;  /* 0xfffffff400781947 */ /* 0x000fec000383ffff */
.L_x_24:
[----:B------:R-:W-:Y:S01]  /*3240*/  UISETP.NE.AND UP0, UPT, UR6, URZ, UPT ;  /* 0x0000003f0600728c */ /* 0x000fe2000bf05270 */
[----:B------:R-:W0:Y:S03]  /*3250*/  LDC R212, c[0x0][0x28c] ;  /* 0x0000a300ffd47b82 */ /* 0x000e260000000800 */
[----:B------:R-:W-:-:S06]  /*3260*/  USEL UR6, URZ, 0x1, !UP0 ;  /* 0x000000013f067887 */ /* 0x000fcc000c000000 */
[----:B------:R-:W-:Y:S02]  /*3270*/  ISETP.NE.AND P0, PT, RZ, UR6, PT ;  /* 0x00000006ff007c0c */ /* 0x000fe4000bf05270 */
[----:B0-----:R-:W-:-:S11]  /*3280*/  ISETP.GE.AND P1, PT, R212, 0x1, PT ;  /* 0x00000001d400780c */ /* 0x001fd60003f26270 */
[----:B------:R-:W-:Y:S05]  /*3290*/  @!P0 BRA `(.L_x_33) ;  /* 0x0000000400848947 */ /* 0x000fea0003800000 */
[----:B------:R-:W-:Y:S02]  /*32a0*/  WARPGROUP.DEPBAR.LE gsb0, 0x0 ;  /* 0x00008000000079c5 */ /* 0x000fe40000010000 */
[----:B------:R-:W-:Y:S01]  /*32b0*/  FADD R137, R88, R137 ;  /* 0x0000008958897221 */ /* 0x000fe20000000000 */
        /* <DEDUP_REMOVED lines=94> */
[----:B------:R-:W-:-:S07]  /*38a0*/  FADD R120, R120, R55 ;  /* 0x0000003778787221 */ /* 0x000fce0000000000 */
.L_x_33:
[----:B------:R-:W-:Y:S02]  /*38b0*/  WARPGROUP.DEPBAR.LE gsb0, 0x0 ;  /* 0x00008000000079c5 */ /* 0x000fe40000010000 */
[----:B------:R-:W-:Y:S05]  /*38c0*/  @!P1 BRA `(.L_x_34) ;  /* 0x0000000000489947 */ /* 0x000fea0003800000 */
[----:B------:R-:W-:-:S13]  /*38d0*/  ISETP.NE.AND P0, PT, R20, 0x3, PT ;  /* 0x000000031400780c */ /* 0x000fda0003f05270 */
[----:B------:R-:W-:Y:S05]  /*38e0*/  @!P0 BRA `(.L_x_35) ;  /* 0x0000000000048947 */ /* 0x000fea0003800000 */
[----:B------:R-:W-:Y:S01]  /*38f0*/  BPT.TRAP 0x1 ;  /* 0x000000040000795c */ /* 0x000fe20000300000 */
.L_x_35:
[----:B------:R-:W-:Y:S01]  /*3900*/  ISETP.NE.AND P0, PT, R9, RZ, PT ;  /* 0x000000ff0900720c */ /* 0x000fe20003f05270 */
[----:B------:R-:W-:Y:S01]  /*3910*/  UISETP.LT.AND UP1, UPT, UR9, 0x1, UPT ;  /* 0x000000010900788c */ /* 0x000fe2000bf21270 */
[----:B------:R-:W-:-:S11]  /*3920*/  IMAD.U32 R25, RZ, RZ, UR10 ;  /* 0x0000000aff197e24 */ /* 0x000fd6000f8e00ff */
[----:B------:R-:W-:-:S05]  /*3930*/  VOTEU.ANY UP0, P0 ;  /* 0x00000000003f7886 */ /* 0x000fca0000000100 */
[----:B------:R-:W-:-:S04]  /*3940*/  @UP0 USEL UR6, UR9, 0x1, UP1 ;  /* 0x0000000109060887 */ /* 0x000fc80008800000 */
[----:B------:R-:W-:-:S06]  /*3950*/  @UP0 UIADD3 UR6, UR5, UR9, -UR6 ;  /* 0x0000000905060290 */ /* 0x000fcc000fffe806 */
[----:B------:R-:W-:-:S04]  /*3960*/  IMAD.U32 R24, RZ, RZ, UR6 ;  /* 0x00000006ff187e24 */ /* 0x000fc8000f8e00ff */
[----:B------:R-:W-:-:S05]  /*3970*/  @P0 IMAD.SHL.U32 R24, R24, 0x8, RZ ;  /* 0x0000000818180824 */ /* 0x000fca00078e00ff */
[----:B------:R-:W-:-:S04]  /*3980*/  @P0 LOP3.LUT R24, R24, 0x78, RZ, 0xc0, !PT ;  /* 0x0000007818180812 */ /* 0x000fc800078ec0ff */
[----:B------:R-:W-:-:S04]  /*3990*/  @P0 IADD3 R25, R25, 0x80, R24 ;  /* 0x0000008019190810 */ /* 0x000fc80007ffe018 */
[----:B------:R-:W-:-:S04]  /*39a0*/  @P0 PRMT R25, R10, 0x654, R25 ;  /* 0x000006540a190816 */ /* 0x000fc80000000019 */
[----:B------:R0:W-:Y:S01]  /*39b0*/  @P0 SYNCS.ARRIVE.TRANS64.RED.A1T0 RZ, [R25+URZ], RZ ;  /* 0x000000ff19ff09a7 */ /* 0x0001e2000810043f */
[----:B------:R-:W-:-:S13]  /*39c0*/  ISETP.GT.U32.AND P0, PT, R5, 0x1, PT ;  /* 0x000000010500780c */ /* 0x000fda0003f04070 */
[----:B0-----:R-:W-:Y:S05]  /*39d0*/  @P0 BRA `(.L_x_34) ;  /* 0x0000000000040947 */ /* 0x001fea0003800000 */
[----:B------:R-:W-:Y:S01]  /*39e0*/  BPT.TRAP 0x1 ;  /* 0x000000040000795c */ /* 0x000fe20000300000 */
.L_x_34:
[----:B------:R-:W0:Y:S01]  /*39f0*/  LDC R32, c[0x0][0x288] ;  /* 0x0000a200ff207b82 */ /* 0x000e220000000800 */
[--C-:B------:R-:W-:Y:S01]  /*3a00*/  SHF.R.U32.HI R25, RZ, 0x7, R4.reuse ;  /* 0x00000007ff197819 */ /* 0x100fe20000011604 */
[----:B------:R-:W-:Y:S01]  /*3a10*/  IMAD.SHL.U32 R35, R7, 0x40, RZ ;  /* 0x0000004007237824 */ /* 0x000fe200078e00ff */
[----:B------:R-:W-:Y:S01]  /*3a20*/  SHF.R.U32.HI R24, RZ, 0x2, R4 ;  /* 0x00000002ff187819 */ /* 0x000fe20000011604 */
[C---:B------:R-:W-:Y:S01]  /*3a30*/  IMAD.SHL.U32 R26, R4.reuse, 0x2, RZ ;  /* 0x00000002041a7824 */ /* 0x040fe200078e00ff */
[----:B------:R-:W-:Y:S01]  /*3a40*/  LOP3.LUT R7, R25, 0x1, RZ, 0xc0, !PT ;  /* 0x0000000119077812 */ /* 0x000fe200078ec0ff */
[----:B------:R-:W-:Y:S01]  /*3a50*/  ULDC.64 UR6, c[0x0][0x5d0] ;  /* 0x0001740000067ab9 */ /* 0x000fe20000000a00 */
[----:B------:R-:W-:Y:S01]  /*3a60*/  LOP3.LUT R25, R4, 0x60, RZ, 0xc0, !PT ;  /* 0x0000006004197812 */ /* 0x000fe200078ec0ff */
[----:B------:R-:W-:Y:S01]  /*3a70*/  ULDC.64 UR10, c[0x0][0x5c8] ;  /* 0x00017200000a7ab9 */ /* 0x000fe20000000a00 */
[----:B------:R-:W-:Y:S01]  /*3a80*/  LOP3.LUT R24, R24, 0x7, RZ, 0xc0, !PT ;  /* 0x0000000718187812 */ /* 0x000fe200078ec0ff */
[----:B------:R-:W-:Y:S01]  /*3a90*/  IMAD.SHL.U32 R33, R7, 0x40, RZ ;  /* 0x0000004007217824 */ /* 0x000fe200078e00ff */
[----:B------:R-:W-:-:S02]  /*3aa0*/  SHF.R.U32.HI R29, RZ, 0x1, R25 ;  /* 0x00000001ff1d7819 */ /* 0x000fc40000011619 */
[----:B------:R-:W-:Y:S02]  /*3ab0*/  LOP3.LUT R26, R35, 0x6, R26, 0xf8, !PT ;  /* 0x00000006231a7812 */ /* 0x000fe400078ef81a */
[--C-:B------:R-:W-:Y:S02]  /*3ac0*/  LOP3.LUT R33, R33, 0x40, R24.reuse, 0xe2, !PT ;  /* 0x0000004021217812 */ /* 0x100fe400078ee218 */
[----:B------:R-:W-:Y:S01]  /*3ad0*/  IADD3 R28, RZ, -R29, -R24 ;  /* 0x8000001dff1c7210 */ /* 0x000fe20007ffe818 */
[C---:B------:R-:W-:Y:S01]  /*3ae0*/  IMAD.WIDE R24, R8.reuse, 0x180, RZ ;  /* 0x0000018008187825 */ /* 0x040fe200078e02ff */
[----:B------:R-:W-:Y:S02]  /*3af0*/  SHF.R.S32.HI R34, RZ, 0x1f, R6 ;  /* 0x0000001fff227819 */ /* 0x000fe40000011406 */
[----:B------:R-:W-:Y:S01]  /*3b00*/  SHF.R.S32.HI R27, RZ, 0x1f, R26 ;  /* 0x0000001fff1b7819 */ /* 0x000fe2000001141a */
[----:B------:R-:W-:Y:S01]  /*3b10*/  IMAD R8, R8, 0x180, RZ ;  /* 0x0000018008087824 */ /* 0x000fe200078e02ff */
[----:B------:R-:W-:Y:S01]  /*3b20*/  LOP3.LUT R33, R24, R33, R29, 0xfe, !PT ;  /* 0x0000002118217212 */ /* 0x000fe200078efe1d */
[----:B------:R-:W-:Y:S01]  /*3b30*/  IMAD R31, R7, -0x40, R28 ;  /* 0xffffffc0071f7824 */ /* 0x000fe200078e021c */
[----:B0-----:R-:W-:Y:S01]  /*3b40*/  ISETP.GE.AND P0, PT, R35, R32, PT ;  /* 0x000000202300720c */ /* 0x001fe20003f06270 */
[----:B------:R-:W-:Y:S01]  /*3b50*/  IMAD R37, R34, UR6, RZ ;  /* 0x0000000622257c24 */ /* 0x000fe2000f8e02ff */
[----:B------:R-:W-:Y:S01]  /*3b60*/  LOP3.LUT R7, R4, 0x3, RZ, 0xc0, !PT ;  /* 0x0000000304077812 */ /* 0x000fe200078ec0ff */
[----:B------:R-:W-:Y:S01]  /*3b70*/  IMAD.WIDE.U32 R28, R6, UR6, R26 ;  /* 0x00000006061c7c25 */ /* 0x000fe2000f8e001a */
[----:B------:R-:W-:-:S02]  /*3b80*/  ULDC UR6, c[0x0][0x284] ;  /* 0x0000a10000067ab9 */ /* 0x000fc40000000800 */
[----:B------:R-:W-:Y:S01]  /*3b90*/  ISETP.GE.OR P0, PT, R8, UR6, P0 ;  /* 0x0000000608007c0c */ /* 0x000fe20008706670 */
[----:B------:R-:W-:Y:S01]  /*3ba0*/  IMAD R37, R6, UR7, R37 ;  /* 0x0000000706257c24 */ /* 0x000fe2000f8e0225 */
[----:B------:R-:W-:Y:S01]  /*3bb0*/  IADD3 R31, -R8, UR6, R31 ;  /* 0x00000006081f7c10 */ /* 0x000fe2000fffe11f */
[----:B------:R-:W-:Y:S02]  /*3bc0*/  IMAD R30, R7, -0x2, R32 ;  /* 0xfffffffe071e7824 */ /* 0x000fe400078e0220 */
[----:B------:R-:W-:Y:S02]  /*3bd0*/  IMAD.IADD R29, R29, 0x1, R37 ;  /* 0x000000011d1d7824 */ /* 0x000fe400078e0225 */
[----:B------:R-:W-:Y:S02]  /*3be0*/  IMAD R32, R25, UR10, RZ ;  /* 0x0000000a19207c24 */ /* 0x000fe4000f8e02ff */
[----:B------:R-:W-:-:S04]  /*3bf0*/  IMAD.WIDE.U32 R28, R33, UR10, R28 ;  /* 0x0000000a211c7c25 */ /* 0x000fc8000f8e001c */
[----:B------:R-:W-:Y:S02]  /*3c00*/  IMAD R7, R33, UR11, R32 ;  /* 0x0000000b21077c24 */ /* 0x000fe4000f8e0220 */
[----:B------:R-:W-:Y:S02]  /*3c10*/  IMAD.IADD R30, R30, 0x1, -R35 ;  /* 0x000000011e1e7824 */ /* 0x000fe400078e0a23 */
[----:B------:R-:W-:Y:S01]  /*3c20*/  IMAD.MOV.U32 R8, RZ, RZ, -0x1 ;  /* 0xffffffffff087424 */ /* 0x000fe200078e00ff */
[----:B------:R-:W-:Y:S06]  /*3c30*/  @P0 BRA `(.L_x_36) ;  /* 0x0000009000880947 */ /* 0x000fec0003800000 */
[----:B---3-5:R-:W-:Y:S01]  /*3c40*/  FSETP.NEU.AND P0, PT, R13, RZ, PT ;  /* 0x000000ff0d00720b */ /* 0x028fe20003f0d000 */
[----:B------:R-:W-:Y:S01]  /*3c50*/  BSSY B0, `(.L_x_36) ;  /* 0x0000920000007945 */ /* 0x000fe20003800000 */
[----:B------:R-:W-:-:S11]  /*3c60*/  IMAD.IADD R32, R29, 0x1, R7 ;  /* 0x000000011d207824 */ /* 0x000fd600078e0207 */
[----:B------:R-:W-:Y:S05]  /*3c70*/  @!P0 BRA `(.L_x_37) ;  /* 0x0000005400688947 */ /* 0x000fea0003800000 */
[----:B------:R-:W-:Y:S01]  /*3c80*/  ULDC.64 UR6, c[0x0][0x5b8] ;  /* 0x00016e0000067ab9 */ /* 0x000fe20000000a00 */
[----:B------:R-:W-:Y:S01]  /*3c90*/  ISETP.GE.AND P1, PT, R31, 0x1, PT ;  /* 0x000000011f00780c */ /* 0x000fe20003f26270 */
[----:B------:R-:W-:Y:S01]  /*3ca0*/  IMAD R7, R34, UR6, RZ ;  /* 0x0000000622077c24 */ /* 0x000fe2000f8e02ff */
[----:B------:R-:W-:Y:S01]  /*3cb0*/  ULDC.64 UR10, c[0x0][0x5a8] ;  /* 0x00016a00000a7ab9 */ /* 0x000fe20000000a00 */
[----:B------:R-:W-:Y:S01]  /*3cc0*/  IMAD.WIDE.U32 R34, R6, UR6, R26 ;  /* 0x0000000606227c25 */ /* 0x000fe2000f8e001a */
[----:B------:R-:W-:-:S03]  /*3cd0*/  ISETP.LT.OR P3, PT, R30, 0x1, !P1 ;  /* 0x000000011e00780c */ /* 0x000fc60004f61670 */
[----:B------:R-:W-:Y:S01]  /*3ce0*/  IMAD R7, R6, UR7, R7 ;  /* 0x0000000706077c24 */ /* 0x000fe2000f8e0207 */
[----:B------:R-:W-:Y:S02]  /*3cf0*/  ULDC.64 UR6, c[0x0][0x5b0] ;  /* 0x00016c0000067ab9 */ /* 0x000fe40000000a00 */
[----:B------:R-:W-:Y:S02]  /*3d00*/  IMAD R24, R25, UR6, RZ ;  /* 0x0000000619187c24 */ /* 0x000fe4000f8e02ff */
[----:B------:R-:W-:Y:S02]  /*3d10*/  IMAD.IADD R35, R35, 0x1, R7 ;  /* 0x0000000123237824 */ /* 0x000fe400078e0207 */
[C-C-:B------:R-:W-:Y:S01]  /*3d20*/  IMAD R27, R33.reuse, UR7, R24.reuse ;  /* 0x00000007211b7c24 */ /* 0x140fe2000f8e0218 */
[----:B------:R-:W-:Y:S01]  /*3d30*/  PRMT R24, RZ, 0x7610, R24 ;  /* 0x00007610ff187816 */ /* 0x000fe20000000018 */
[----:B------:R-:W-:-:S03]  /*3d40*/  IMAD.WIDE.U32 R6, R33, UR6, R34 ;  /* 0x0000000621067c25 */ /* 0x000fc6000f8e0022 */
[----:B------:R-:W-:-:S04]  /*3d50*/  IADD3 R26, P0, R6, UR10, RZ ;  /* 0x0000000a061a7c10 */ /* 0x000fc8000ff1e0ff */
[----:B------:R-:W-:Y:S02]  /*3d60*/  IADD3.X R27, R7, UR11, R27, P0, !PT ;  /* 0x0000000b071b7c10 */ /* 0x000fe400087fe41b */
[----:B------:R-:W0:Y:S03]  /*3d70*/  @!P3 LDC.64 R6, c[0x0][0x5c0] ;  /* 0x00017000ff06bb82 */ /* 0x000e260000000a00 */
[----:B------:R-:W3:Y:S01]  /*3d80*/  @!P3 LDG.E.U8 R24, desc[UR16][R26.64] ;  /* 0x000000101a18b981 */ /* 0x000ee2000c1e1100 */
[----:B------:R-:W-:Y:S02]  /*3d90*/  ISETP.LT.OR P2, PT, R30, 0x2, !P1 ;  /* 0x000000021e00780c */ /* 0x000fe40004f41670 */
[----:B0-----:R-:W-:-:S05]  /*3da0*/  @!P3 IADD3 R36, P0, R28, R6, RZ ;  /* 0x000000061c24b210 */ /* 0x001fca0007f1e0ff */
[----:B------:R-:W-:-:S06]  /*3db0*/  @!P3 IMAD.X R37, R32, 0x1, R7, P0 ;  /* 0x000000012025b824 */ /* 0x000fcc00000e0607 */
[----:B------:R-:W0:Y:S01]  /*3dc0*/  @!P2 LDC.64 R6, c[0x0][0x5c0] ;  /* 0x00017000ff06ab82 */ /* 0x000e220000000a00 */
[----:B---3--:R-:W-:-:S04]  /*3dd0*/  LOP3.LUT R24, R24, 0xff, RZ, 0xc0, !PT ;  /* 0x000000ff18187812 */ /* 0x008fc800078ec0ff */
[----:B------:R-:W-:-:S05]  /*3de0*/  F2FP.F16.E4M3.UNPACK_B R24, R24 ;  /* 0x00000018ff18723e */ /* 0x000fca00020006ff */
[----:B------:R-:W-:-:S05]  /*3df0*/  HADD2.F32 R24, -RZ, R24.H0_H0 ;  /* 0x20000018ff187230 */ /* 0x000fca0000004100 */
[----:B------:R-:W-:-:S04]  /*3e00*/  FMUL R24, R24, R13 ;  /* 0x0000000d18187220 */ /* 0x000fc80000400000 */
[----:B--2---:R-:W-:-:S05]  /*3e10*/  FFMA R24, R137, R12, R24 ;  /* 0x0000000c89187223 */ /* 0x004fca0000000018 */
[----:B------:R-:W-:Y:S02]  /*3e20*/  F2FP.SATFINITE.E4M3.F32.PACK_AB_MERGE_C R43, RZ, R24, RZ ;  /* 0x00000018ff2b723e */ /* 0x000fe400048070ff */
[----:B------:R-:W-:-:S03]  /*3e30*/  PRMT R24, RZ, 0x7610, R24 ;  /* 0x00007610ff187816 */ /* 0x000fc60000000018 */
[----:B------:R1:W-:Y:S04]  /*3e40*/  @!P3 STG.E.U8 desc[UR16][R36.64], R43 ;  /* 0x0000002b2400b986 */ /* 0x0003e8000c101110 */
[----:B------:R-:W2:Y:S01]  /*3e50*/  @!P2 LDG.E.U8 R24, desc[UR16][R26.64+0x1] ;  /* 0x000001101a18a981 */ /* 0x000ea2000c1e1100 */
[----:B------:R-:W-:-:S05]  /*3e60*/  IADD3 R41, P0, R33, 0x8, RZ ;  /* 0x0000000821297810 */ /* 0x000fca0007f1e0ff */
[----:B------:R-:W-:Y:S01]  /*3e70*/  IMAD.X R38, RZ, RZ, R25, P0 ;  /* 0x000000ffff267224 */ /* 0x000fe200000e0619 */
[----:B------:R-:W-:Y:S01]  /*3e80*/  ISETP.GE.AND P0, PT, R31, 0x9, PT ;  /* 0x000000091f00780c */ /* 0x000fe20003f06270 */
[----:B-1----:R-:W-:-:S03]  /*3e90*/  IMAD.WIDE.U32 R36, R41, UR6, R34 ;  /* 0x0000000629247c25 */ /* 0x002fc6000f8e0022 */
[----:B------:R-:W-:Y:S02]  /*3ea0*/  ISETP.LT.OR P3, PT, R30, 0x1, !P0 ;  /* 0x000000011e00780c */ /* 0x000fe40004761670 */
[----:B------:R-:W-:Y:S02]  /*3eb0*/  IADD3 R36, P4, R36, UR10, RZ ;  /* 0x0000000a24247c10 */ /* 0x000fe4000ff9e0ff */
[----:B--2---:R-:W-:-:S04]  /*3ec0*/  LOP3.LUT R24, R24, 0xff, RZ, 0xc0, !PT ;  /* 0x000000ff18187812 */ /* 0x004fc800078ec0ff */
[----:B------:R-:W-:-:S05]  /*3ed0*/  F2FP.F16.E4M3.UNPACK_B R24, R24 ;  /* 0x00000018ff18723e */ /* 0x000fca00020006ff */
[----:B------:R-:W-:-:S05]  /*3ee0*/  HADD2.F32 R24, -RZ, R24.H0_H0 ;  /* 0x20000018ff187230 */ /* 0x000fca0000004100 */
[----:B------:R-:W-:Y:S01]  /*3ef0*/  FMUL R39, R24, R13 ;  /* 0x0000000d18277220 */ /* 0x000fe20000400000 */
[----:B------:R-:W-:Y:S01]  /*3f00*/  IMAD R24, R38, UR6, RZ ;  /* 0x0000000626187c24 */ /* 0x000fe2000f8e02ff */
[----:B0-----:R-:W-:Y:S02]  /*3f10*/  @!P2 IADD3 R38, P5, R28, R6, RZ ;  /* 0x000000061c26a210 */ /* 0x001fe40007fbe0ff */
[----:B------:R-:W-:Y:S01]  /*3f20*/  FFMA R128, R128, R12, R39 ;  /* 0x0000000c80807223 */ /* 0x000fe20000000027 */
[--C-:B------:R-:W-:Y:S01]  /*3f30*/  IMAD R41, R41, UR7, R24.reuse ;  /* 0x0000000729297c24 */ /* 0x100fe2000f8e0218 */
[----:B------:R-:W-:Y:S01]  /*3f40*/  PRMT R24, RZ, 0x7610, R24 ;  /* 0x00007610ff187816 */ /* 0x000fe20000000018 */
[----:B------:R-:W-:Y:S02]  /*3f50*/  @!P2 IMAD.X R39, R32, 0x1, R7, P5 ;  /* 0x000000012027a824 */ /* 0x000fe400028e0607 */
[----:B------:R-:W-:Y:S01]  /*3f60*/  F2FP.SATFINITE.E4M3.F32.PACK_AB_MERGE_C R43, RZ, R128, RZ ;  /* 0x00000080ff2b723e */ /* 0x000fe200048070ff */
[----:B------:R-:W0:Y:S01]  /*3f70*/  @!P3 LDC.64 R6, c[0x0][0x5c0] ;  /* 0x00017000ff06bb82 */ /* 0x000e220000000a00 */
[----:B------:R-:W-:-:S03]  /*3f80*/  IADD3.X R37, R37, UR11, R41, P4, !PT ;  /* 0x0000000b25257c10 */ /* 0x000fc6000a7fe429 */
[----:B------:R1:W-:Y:S04]  /*3f90*/  @!P2 STG.E.U8 desc[UR16][R38.64+0x1], R43 ;  /* 0x0000012b2600a986 */ /* 0x0003e8000c101110 */
[----:B------:R-:W2:Y:S01]  /*3fa0*/  @!P3 LDG.E.U8 R24, desc[UR16][R36.64] ;  /* 0x000000102418b981 */ /* 0x000ea2000c1e1100 */
[----:B------:R-:W-:Y:S02]  /*3fb0*/  ISETP.LT.OR P2, PT, R30, 0x2, !P0 ;  /* 0x000000021e00780c */ /* 0x000fe40004741670 */
[----:B0-----:R-:W-:-:S04]  /*3fc0*/  @!P3 IADD3 R40, P4, P5, R28, R6, R18 ;  /* 0x000000061c28b210 */ /* 0x001fc80007d9e012 */
[----:B------:R-:W-:-:S07]  /*3fd0*/  @!P3 IADD3.X R41, R32, R7, R15, P4, P5 ;  /* 0x000000072029b210 */ /* 0x000fce00027ea40f */
[----:B------:R-:W0:Y:S01]  /*3fe0*/  @!P2 LDC.64 R6, c[0x0][0x5c0] ;  /* 0x00017000ff06ab82 */ /* 0x000e220000000a00 */
[----:B--2---:R-:W-:-:S04]  /*3ff0*/  LOP3.LUT R24, R24, 0xff, RZ, 0xc0, !PT ;  /* 0x000000ff18187812 */ /* 0x004fc800078ec0ff */
[----:B------:R-:W-:-:S05]  /*4000*/  F2FP.F16.E4M3.UNPACK_B R24, R24 ;  /* 0x00000018ff18723e */ /* 0x000fca00020006ff */
[----:B------:R-:W-:-:S05]  /*4010*/  HADD2.F32 R24, -RZ, R24.H0_H0 ;  /* 0x20000018ff187230 */ /* 0x000fca0000004100 */
[----:B------:R-:W-:-:S04]  /*4020*/  FMUL R24, R24, R13 ;  /* 0x0000000d18187220 */ /* 0x000fc80000400000 */
[----:B------:R-:W-:-:S05]  /*4030*/  FFMA R24, R123, R12, R24 ;  /* 0x0000000c7b187223 */ /* 0x000fca0000000018 */
[----:B-1----:R-:W-:Y:S02]  /*4040*/  F2FP.SATFINITE.E4M3.F32.PACK_AB_MERGE_C R43, RZ, R24, RZ ;  /* 0x00000018ff2b723e */ /* 0x002fe400048070ff */
[----:B------:R-:W-:-:S03]  /*4050*/  PRMT R24, RZ, 0x7610, R24 ;  /* 0x00007610ff187816 */ /* 0x000fc60000000018 */
[----:B------:R1:W-:Y:S04]  /*4060*/  @!P3 STG.E.U8 desc[UR16][R40.64], R43 ;  /* 0x0000002b2800b986 */ /* 0x0003e8000c101110 */
[----:B------:R-:W2:Y:S01]  /*4070*/  @!P2 LDG.E.U8 R24, desc[UR16][R36.64+0x1] ;  /* 0x000001102418a981 */ /* 0x000ea2000c1e1100 */
[----:B------:R-:W-:Y:S02]  /*4080*/  ISETP.LT.OR P3, PT, R30, 0x9, !P1 ;  /* 0x000000091e00780c */ /* 0x000fe40004f61670 */
[----:B0-----:R-:W-:Y:S02]  /*4090*/  @!P2 IADD3 R38, P4, P5, R28, R6, R18 ;  /* 0x000000061c26a210 */ /* 0x001fe40007d9e012 */
[----:B--2---:R-:W-:-:S04]  /*40a0*/  LOP3.LUT R24, R24, 0xff, RZ, 0xc0, !PT ;  /* 0x000000ff18187812 */ /* 0x004fc800078ec0ff */
[----:B------:R-:W-:-:S05]  /*40b0*/  F2FP.F16.E4M3.UNPACK_B R24, R24 ;  /* 0x00000018ff18723e */ /* 0x000fca00020006ff */
[----:B------:R-:W-:-:S05]  /*40c0*/  HADD2.F32 R24, -RZ, R24.H0_H0 ;  /* 0x20000018ff187230 */ /* 0x000fca0000004100 */
[----:B------:R-:W-:Y:S01]  /*40d0*/  FMUL R39, R24, R13 ;  /* 0x0000000d18277220 */ /* 0x000fe20000400000 */
[----:B------:R-:W-:-:S03]  /*40e0*/  PRMT R24, RZ, 0x7610, R24 ;  /* 0x00007610ff187816 */ /* 0x000fc60000000018 */
[----:B------:R-:W-:Y:S01]  /*40f0*/  FFMA R204, R204, R12, R39 ;  /* 0x0000000ccccc7223 */ /* 0x000fe20000000027 */
[----:B------:R-:W-:Y:S02]  /*4100*/  @!P2 IADD3.X R39, R32, R7, R15, P4, P5 ;  /* 0x000000072027a210 */ /* 0x000fe400027ea40f */
[----:B------:R-:W0:Y:S02]  /*4110*/  @!P3 LDC.64 R6, c[0x0][0x5c0] ;  /* 0x00017000ff06bb82 */ /* 0x000e240000000a00 */
[----:B-1----:R-:W-:-:S05]  /*4120*/  F2FP.SATFINITE.E4M3.F32.PACK_AB_MERGE_C R43, RZ, R204, RZ ;  /* 0x000000ccff2b723e */ /* 0x002fca00048070ff */
[----:B------:R1:W-:Y:S04]  /*4130*/  @!P2 STG.E.U8 desc[UR16][R38.64+0x1], R43 ;  /* 0x0000012b2600a986 */ /* 0x0003e8000c101110 */
[----:B------:R-:W2:Y:S01]  /*4140*/  @!P3 LDG.E.U8 R24, desc[UR16][R26.64+0x8] ;  /* 0x000008101a18b981 */ /* 0x000ea2000c1e1100 */
[----:B------:R-:W-:Y:S02]  /*4150*/  ISETP.LT.OR P2, PT, R30, 0xa, !P1 ;  /* 0x0000000a1e00780c */ /* 0x000fe40004f41670 */
[----:B0-----:R-:W-:-:S05]  /*4160*/  @!P3 IADD3 R40, P4, R28, R6, RZ ;  /* 0x000000061c28b210 */ /* 0x001fca0007f9e0ff */
[----:B------:R-:W-:-:S06]  /*4170*/  @!P3 IMAD.X R41, R32, 0x1, R7, P4 ;  /* 0x000000012029b824 */ /* 0x000fcc00020e0607 */
        /* <DEDUP_REMOVED lines=11> */
[----:B0-----:R-:W-:Y:S02]  /*4230*/  @!P2 IADD3 R38, P4, R28, R6, RZ ;  /* 0x000000061c26a210 */ /* 0x001fe40007f9e0ff */
[----:B--2---:R-:W-:-:S04]  /*4240*/  LOP3.LUT R24, R24, 0xff, RZ, 0xc0, !PT ;  /* 0x000000ff18187812 */ /* 0x004fc800078ec0ff */
[----:B------:R-:W-:-:S05]  /*4250*/  F2FP.F16.E4M3.UNPACK_B R24, R24 ;  /* 0x00000018ff18723e */ /* 0x000fca00020006ff */
[----:B------:R-:W-:-:S05]  /*4260*/  HADD2.F32 R24, -RZ, R24.H0_H0 ;  /* 0x20000018ff187230 */ /* 0x000fca0000004100 */
[----:B------:R-:W-:Y:S01]  /*4270*/  FMUL R39, R24, R13 ;  /* 0x0000000d18277220 */ /* 0x000fe20000400000 */
[----:B------:R-:W-:-:S03]  /*4280*/  PRMT R24, RZ, 0x7610, R24 ;  /* 0x00007610ff187816 */ /* 0x000fc60000000018 */
[----:B------:R-:W-:Y:S01]  /*4290*/  FFMA R202, R202, R12, R39 ;  /* 0x0000000ccaca7223 */ /* 0x000fe20000000027 */
[----:B------:R-:W-:Y:S02]  /*42a0*/  @!P2 IMAD.X R39, R32, 0x1, R7, P4 ;  /* 0x000000012027a824 */ /* 0x000fe400020e0607 */
[----:B------:R-:W0:Y:S02]  /*42b0*/  @!P3 LDC.64 R6, c[0x0][0x5c0] ;  /* 0x00017000ff06bb82 */ /* 0x000e240000000a00 */
[----:B-1----:R-:W-:-:S05]  /*42c0*/  F2FP.SATFINITE.E4M3.F32.PACK_AB_MERGE_C R43, RZ, R202, RZ ;  /* 0x000000caff2b723e */ /* 0x002fca00048070ff */
        /* <DEDUP_REMOVED lines=29> */
[----:B0-----:R-:W-:-:S11]  /*44a0*/  @!P3 IADD3 R6, P4, R28, R6, RZ ;  /* 0x000000061c06b210 */ /* 0x001fd60007f9e0ff */
[----:B-1----:R-:W0:Y:S01]  /*44b0*/  @!P2 LDC.64 R38, c[0x0][0x5c0] ;  /* 0x00017000ff26ab82 */ /* 0x002e220000000a00 */
[----:B------:R-:W-:Y:S01]  /*44c0*/  @!P3 IMAD.X R7, R32, 0x1, R7, P4 ;  /* 0x000000012007b824 */ /* 0x000fe200020e0607 */
[----:B--2---:R-:W-:-:S04]  /*44d0*/  LOP3.LUT R24, R24, 0xff, RZ, 0xc0, !PT ;  /* 0x000000ff18187812 */ /* 0x004fc800078ec0ff */
[----:B------:R-:W-:-:S05]  /*44e0*/  F2FP.F16.E4M3.UNPACK_B R24, R24 ;  /* 0x00000018ff18723e */ /* 0x000fca00020006ff */
[----:B------:R-:W-:-:S05]  /*44f0*/  HADD2.F32 R24, -RZ, R24.H0_H0 ;  /* 0x20000018ff187230 */ /* 0x000fca0000004100 */
[----:B------:R-:W-:-:S04]  /*4500*/  FMUL R24, R24, R13 ;  /* 0x0000000d18187220 */ /* 0x000fc80000400000 */
[----:B------:R-:W-:-:S05]  /*4510*/  FFMA R24, R195, R12, R24 ;  /* 0x0000000cc3187223 */ /* 0x000fca0000000018 */
[----:B------:R-:W-:Y:S02]  /*4520*/  F2FP.SATFINITE.E4M3.F32.PACK_AB_MERGE_C R43, RZ, R24, RZ ;  /* 0x00000018ff2b723e */ /* 0x000fe400048070ff */
[----:B------:R-:W-:-:S03]  /*4530*/  PRMT R24, RZ, 0x7610, R24 ;  /* 0x00007610ff187816 */ /* 0x000fc60000000018 */
[----:B------:R1:W-:Y:S04]  /*4540*/  @!P3 STG.E.U8 desc[UR16][R6.64+0x10], R43 ;  /* 0x0000102b0600b986 */ /* 0x0003e8000c101110 */
[----:B------:R-:W2:Y:S01]  /*4550*/  @!P2 LDG.E.U8 R24, desc[UR16][R26.64+0x11] ;  /* 0x000011101a18a981 */ /* 0x000ea2000c1e1100 */
[----:B------:R-:W-:Y:S02]  /*4560*/  ISETP.LT.OR P3, PT, R30, 0x11, !P0 ;  /* 0x000000111e00780c */ /* 0x000fe40004761670 */
[----:B0-----:R-:W-:-:S05]  /*4570*/  @!P2 IADD3 R38, P4, R28, R38, RZ ;  /* 0x000000261c26a210 */ /* 0x001fca0007f9e0ff */
[----:B------:R-:W-:-:S06]  /*4580*/  @!P2 IMAD.X R39, R32, 0x1, R39, P4 ;  /* 0x000000012027a824 */ /* 0x000fcc00020e0627 */
[----:B-1----:R-:W0:Y:S01]  /*4590*/  @!P3 LDC.64 R6, c[0x0][0x5c0] ;  /* 0x00017000ff06bb82 */ /* 0x002e220000000a00 */
[----:B--2---:R-:W-:-:S04]  /*45a0*/  LOP3.LUT R24, R24, 0xff, RZ, 0xc0, !PT ;  /* 0x000000ff18187812 */ /* 0x004fc800078ec0ff */
[----:B------:R-:W-:-:S05]  /*45b0*/  F2FP.F16.E4M3.UNPACK_B R24, R24 ;  /* 0x00000018ff18723e */ /* 0x000fca00020006ff */
[----:B------:R-:W-:-:S05]  /*45c0*/  HADD2.F32 R24, -RZ, R24.H0_H0 ;  /* 0x20000018ff187230 */ /* 0x000fca0000004100 */
[----:B------:R-:W-:Y:S01]  /*45d0*/  FMUL R41, R24, R13 ;  /* 0x0000000d18297220 */ /* 0x000fe20000400000 */
[----:B------:R-:W-:-:S03]  /*45e0*/  PRMT R24, RZ, 0x7610, R24 ;  /* 0x00007610ff187816 */ /* 0x000fc60000000018 */
[----:B------:R-:W-:-:S05]  /*45f0*/  FFMA R41, R184, R12, R41 ;  /* 0x0000000cb8297223 */ /* 0x000fca0000000029 */
[----:B------:R-:W-:-:S05]  /*4600*/  F2FP.SATFINITE.E4M3.F32.PACK_AB_MERGE_C R41, RZ, R41, RZ ;  /* 0x00000029ff29723e */ /* 0x000fca00048070ff */
[----:B------:R1:W-:Y:S04]  /*4610*/  @!P2 STG.E.U8 desc[UR16][R38.64+0x11], R41 ;  /* 0x000011292600a986 */ /* 0x0003e8000c101110 */
[----:B------:R-:W2:Y:S01]  /*4620*/  @!P3 LDG.E.U8 R24, desc[UR16][R36.64+0x10] ;  /* 0x000010102418b981 */ /* 0x000ea2000c1e1100 */
[----:B------:R-:W-:Y:S02]  /*4630*/  ISETP.LT.OR P2, PT, R30, 0x12, !P0 ;  /* 0x000000121e00780c */ /* 0x000fe40004741670 */
[----:B0-----:R-:W-:-:S04]  /*4640*/  @!P3 IADD3 R6, P4, P5, R28, R6, R18 ;  /* 0x000000061c06b210 */ /* 0x001fc80007d9e012 */
[----:B------:R-:W-:-:S07]  /*4650*/  @!P3 IADD3.X R7, R32, R7, R15, P4, P5 ;  /* 0x000000072007b210 */ /* 0x000fce00027ea40f */
[----:B-1----:R-:W0:Y:S01]  /*4660*/  @!P2 LDC.64 R38, c[0x0][0x5c0] ;  /* 0x00017000ff26ab82 */ /* 0x002e220000000a00 */
        /* <DEDUP_REMOVED lines=76> */
[----:B------:R-:W0:Y:S01]  /*4b30*/  @!P2 LDC.64 R42, c[0x0][0x5c0] ;  /* 0x00017000ff2aab82 */ /* 0x000e220000000a00 */
[----:B------:R-:W-:Y:S01]  /*4b40*/  @!P3 IMAD.X R7, R32, 0x1, R7, P4 ;  /* 0x000000012007b824 */ /* 0x000fe200020e0607 */
        /* <DEDUP_REMOVED lines=11> */
[----:B-1----:R-:W-:Y:S02]  /*4c00*/  PRMT R6, RZ, 0x7610, R6 ;  /* 0x00007610ff067816 */ /* 0x002fe40000000006 */
[----:B--2---:R-:W-:-:S04]  /*4c10*/  LOP3.LUT R24, R24, 0xff, RZ, 0xc0, !PT ;  /* 0x000000ff18187812 */ /* 0x004fc800078ec0ff */
[----:B------:R-:W-:-:S05]  /*4c20*/  F2FP.F16.E4M3.UNPACK_B R24, R24 ;  /* 0x00000018ff18723e */ /* 0x000fca00020006ff */
[----:B------:R-:W-:-:S05]  /*4c30*/  HADD2.F32 R24, -RZ, R24.H0_H0 ;  /* 0x20000018ff187230 */ /* 0x000fca0000004100 */
[----:B------:R-:W-:-:S04]  /*4c40*/  FMUL R39, R24, R13 ;  /* 0x0000000d18277220 */ /* 0x000fc80000400000 */
[----:B------:R-:W-:Y:S01]  /*4c50*/  FFMA R148, R148, R12, R39 ;  /* 0x0000000c94947223 */ /* 0x000fe20000000027 */
[----:B------:R-:W-:Y:S02]  /*4c60*/  @!P2 IMAD.X R39, R32, 0x1, R43, P4 ;  /* 0x000000012027a824 */ /* 0x000fe400020e062b */
[----:B------:R-:W0:Y:S02]  /*4c70*/  @!P3 LDC.64 R42, c[0x0][0x5c0] ;  /* 0x00017000ff2abb82 */ /* 0x000e240000000a00 */
[----:B------:R-:W-:-:S05]  /*4c80*/  F2FP.SATFINITE.E4M3.F32.PACK_AB_MERGE_C R41, RZ, R148, RZ ;  /* 0x00000094ff29723e */ /* 0x000fca00048070ff */
[----:B------:R1:W-:Y:S04]  /*4c90*/  @!P2 STG.E.U8 desc[UR16][R38.64+0x21], R41 ;  /* 0x000021292600a986 */ /* 0x0003e8000c101110 */
[----:B------:R-:W2:Y:S01]  /*4ca0*/  @!P3 LDG.E.U8 R6, desc[UR16][R36.64+0x20] ;  /* 0x000020102406b981 */ /* 0x000ea2000c1e1100 */
[----:B------:R-:W-:Y:S02]  /*4cb0*/  ISETP.LT.OR P2, PT, R30, 0x22, !P0 ;  /* 0x000000221e00780c */ /* 0x000fe40004741670 */
[----:B--2---:R-:W-:-:S04]  /*4cc0*/  LOP3.LUT R6, R6, 0xff, RZ, 0xc0, !PT ;  /* 0x000000ff06067812 */ /* 0x004fc800078ec0ff */
[----:B------:R-:W-:-:S05]  /*4cd0*/  F2FP.F16.E4M3.UNPACK_B R6, R6 ;  /* 0x00000006ff06723e */ /* 0x000fca00020006ff */
[----:B------:R-:W-:-:S05]  /*4ce0*/  HADD2.F32 R6, -RZ, R6.H0_H0 ;  /* 0x20000006ff067230 */ /* 0x000fca0000004100 */
[----:B------:R-:W-:Y:S01]  /*4cf0*/  FMUL R24, R6, R13 ;  /* 0x0000000d06187220 */ /* 0x000fe20000400000 */
[----:B0-----:R-:W-:-:S03]  /*4d00*/  @!P3 IADD3 R6, P4, P5, R28, R42, R18 ;  /* 0x0000002a1c06b210 */ /* 0x001fc60007d9e012 */
[----:B------:R-:W-:Y:S01]  /*4d10*/  FFMA R24, R145, R12, R24 ;  /* 0x0000000c91187223 */ /* 0x000fe20000000018 */
[----:B------:R-:W-:Y:S02]  /*4d20*/  @!P3 IADD3.X R7, R32, R43, R15, P4, P5 ;  /* 0x0000002b2007b210 */ /* 0x000fe400027ea40f */
[----:B------:R-:W0:Y:S02]  /*4d30*/  @!P2 LDC.64 R42, c[0x0][0x5c0] ;  /* 0x00017000ff2aab82 */ /* 0x000e240000000a00 */
[----:B-1----:R-:W-:Y:S02]  /*4d40*/  F2FP.SATFINITE.E4M3.F32.PACK_AB_MERGE_C R41, RZ, R24, RZ ;  /* 0x00000018ff29723e */ /* 0x002fe400048070ff */
[----:B------:R-:W-:-:S03]  /*4d50*/  PRMT R24, RZ, 0x7610, R24 ;  /* 0x00007610ff187816 */ /* 0x000fc60000000018 */
[----:B------:R1:W-:Y:S04]  /*4d60*/  @!P3 STG.E.U8 desc[UR16][R6.64+0x20], R41 ;  /* 0x000020290600b986 */ /* 0x0003e8000c101110 */
[----:B------:R-:W2:Y:S01]  /*4d70*/  @!P2 LDG.E.U8 R24, desc[UR16][R36.64+0x21] ;  /* 0x000021102418a981 */ /* 0x000ea2000c1e1100 */
[----:B------:R-:W-:Y:S02]  /*4d80*/  ISETP.LT.OR P3, PT, R30, 0x29, !P1 ;  /* 0x000000291e00780c */ /* 0x000fe40004f61670 */
[----:B-1----:R-:W-:Y:S02]  /*4d90*/  PRMT R6, RZ, 0x7610, R6 ;  /* 0x00007610ff067816 */ /* 0x002fe40000000006 */
[----:B0-----:R-:W-:Y:S02]  /*4da0*/  @!P2 IADD3 R38, P4, P5, R28, R42, R18 ;  /* 0x0000002a1c26a210 */ /* 0x001fe40007d9e012 */
[----:B--2---:R-:W-:-:S04]  /*4db0*/  LOP3.LUT R24, R24, 0xff, RZ, 0xc0, !PT ;  /* 0x000000ff18187812 */ /* 0x004fc800078ec0ff */
[----:B------:R-:W-:-:S05]  /*4dc0*/  F2FP.F16.E4M3.UNPACK_B R24, R24 ;  /* 0x00000018ff18723e */ /* 0x000fca00020006ff */
[----:B------:R-:W-:-:S05]  /*4dd0*/  HADD2.F32 R24, -RZ, R24.H0_H0 ;  /* 0x20000018ff187230 */ /* 0x000fca0000004100 */
[----:B------:R-:W-:-:S04]  /*4de0*/  FMUL R39, R24, R13 ;  /* 0x0000000d18277220 */ /* 0x000fc80000400000 */
[----:B------:R-:W-:Y:S01]  /*4df0*/  FFMA R142, R142, R12, R39 ;  /* 0x0000000c8e8e7223 */ /* 0x000fe20000000027 */
[----:B------:R-:W-:Y:S02]  /*4e00*/  @!P2 IADD3.X R39, R32, R43, R15, P4, P5 ;  /* 0x0000002b2027a210 */ /* 0x000fe400027ea40f */
[----:B------:R-:W0:Y:S02]  /*4e10*/  @!P3 LDC.64 R42, c[0x0][0x5c0] ;  /* 0x00017000ff2abb82 */ /* 0x000e240000000a00 */
[----:B------:R-:W-:-:S05]  /*4e20*/  F2FP.SATFINITE.E4M3.F32.PACK_AB_MERGE_C R41, RZ, R142, RZ ;  /* 0x0000008eff29723e */ /* 0x000fca00048070ff */
[----:B------:R1:W-:Y:S04]  /*4e30*/  @!P2 STG.E.U8 desc[UR16][R38.64+0x21], R41 ;  /* 0x000021292600a986 */ /* 0x0003e8000c101110 */
[----:B------:R-:W2:Y:S01]  /*4e40*/  @!P3 LDG.E.U8 R6, desc[UR16][R26.64+0x28] ;  /* 0x000028101a06b981 */ /* 0x000ea2000c1e1100 */
[----:B------:R-:W-:-:S13]  /*4e50*/  ISETP.LT.OR P2, PT, R30, 0x2a, !P1 ;  /* 0x0000002a1e00780c */ /* 0x000fda0004f41670 */
[----:B-1----:R-:W1:Y:S01]  /*4e60*/  @!P2 LDC.64 R38, c[0x0][0x5c0] ;  /* 0x00017000ff26ab82 */ /* 0x002e620000000a00 */
[----:B--2---:R-:W-:-:S04]  /*4e70*/  LOP3.LUT R6, R6, 0xff, RZ, 0xc0, !PT ;  /* 0x000000ff06067812 */ /* 0x004fc800078ec0ff */
[----:B------:R-:W-:-:S05]  /*4e80*/  F2FP.F16.E4M3.UNPACK_B R6, R6 ;  /* 0x00000006ff06723e */ /* 0x000fca00020006ff */
[----:B------:R-:W-:-:S05]  /*4e90*/  HADD2.F32 R6, -RZ, R6.H0_H0 ;  /* 0x20000006ff067230 */ /* 0x000fca0000004100 */
[----:B------:R-:W-:Y:S01]  /*4ea0*/  FMUL R24, R6, R13 ;  /* 0x0000000d06187220 */ /* 0x000fe20000400000 */
[----:B0-----:R-:W-:-:S03]  /*4eb0*/  @!P3 IADD3 R6, P4, R28, R42, RZ ;  /* 0x0000002a1c06b210 */ /* 0x001fc60007f9e0ff */
[----:B------:R-:W-:Y:S02]  /*4ec0*/  FFMA R24, R125, R12, R24 ;  /* 0x0000000c7d187223 */ /* 0x000fe40000000018 */
[----:B------:R-:W-:-:S03]  /*4ed0*/  @!P3 IMAD.X R7, R32, 0x1, R43, P4 ;  /* 0x000000012007b824 */ /* 0x000fc600020e062b */
[----:B------:R-:W-:Y:S02]  /*4ee0*/  F2FP.SATFINITE.E4M3.F32.PACK_AB_MERGE_C R41, RZ, R24, RZ ;  /* 0x00000018ff29723e */ /* 0x000fe400048070ff */
[----:B------:R-:W-:-:S03]  /*4ef0*/  PRMT R24, RZ, 0x7610, R24 ;  /* 0x00007610ff187816 */ /* 0x000fc60000000018 */
[----:B------:R0:W-:Y:S04]  /*4f00*/  @!P3 STG.E.U8 desc[UR16][R6.64+0x28], R41 ;  /* 0x000028290600b986 */ /* 0x0001e8000c101110 */
[----:B------:R-:W2:Y:S01]  /*4f10*/  @!P2 LDG.E.U8 R24, desc[UR16][R26.64+0x29] ;  /* 0x000029101a18a981 */ /* 0x000ea2000c1e1100 */
[----:B------:R-:W-:Y:S02]  /*4f20*/  ISETP.LT.OR P3, PT, R30, 0x29, !P0 ;  /* 0x000000291e00780c */ /* 0x000fe40004761670 */
[----:B-1----:R-:W-:-:S05]  /*4f30*/  @!P2 IADD3 R38, P4, R28, R38, RZ ;  /* 0x000000261c26a210 */ /* 0x002fca0007f9e0ff */
[----:B------:R-:W-:Y:S01]  /*4f40*/  @!P2 IMAD.X R39, R32, 0x1, R39, P4 ;  /* 0x000000012027a824 */ /* 0x000fe200020e0627 */
[----:B0-----:R-:W-:-:S05]  /*4f50*/  PRMT R6, RZ, 0x7610, R6 ;  /* 0x00007610ff067816 */ /* 0x001fca0000000006 */
[----:B------:R-:W0:Y:S01]  /*4f60*/  @!P3 LDC.64 R42, c[0x0][0x5c0] ;  /* 0x00017000ff2abb82 */ /* 0x000e220000000a00 */
[----:B--2---:R-:W-:-:S04]  /*4f70*/  LOP3.LUT R24, R24, 0xff, RZ, 0xc0, !PT ;  /* 0x000000ff18187812 */ /* 0x004fc800078ec0ff */
[----:B------:R-:W-:-:S05]  /*4f80*/  F2FP.F16.E4M3.UNPACK_B R24, R24 ;  /* 0x00000018ff18723e */ /* 0x000fca00020006ff */
[----:B------:R-:W-:-:S05]  /*4f90*/  HADD2.F32 R24, -RZ, R24.H0_H0 ;  /* 0x20000018ff187230 */ /* 0x000fca0000004100 */
[----:B------:R-:W-:-:S04]  /*4fa0*/  FMUL R24, R24, R13 ;  /* 0x0000000d18187220 */ /* 0x000fc80000400000 */
[----:B------:R-:W-:-:S05]  /*4fb0*/  FFMA R24, R131, R12, R24 ;  /* 0x0000000c83187223 */ /* 0x000fca0000000018 */
        /* <DEDUP_REMOVED lines=9> */
[----:B0-----:R-:W-:-:S03]  /*5050*/  @!P3 IADD3 R6, P4, P5, R28, R42, R18 ;  /* 0x0000002a1c06b210 */ /* 0x001fc60007d9e012 */
[----:B------:R-:W-:Y:S01]  /*5060*/  FFMA R24, R21, R12, R24 ;  /* 0x0000000c15187223 */ /* 0x000fe20000000018 */
[----:B------:R-:W-:Y:S02]  /*5070*/  @!P3 IADD3.X R7, R32, R43, R15, P4, P5 ;  /* 0x0000002b2007b210 */ /* 0x000fe400027ea40f */
[----:B------:R-:W-:Y:S02]  /*5080*/  PRMT R21, RZ, 0x7610, R21 ;  /* 0x00007610ff157816 */ /* 0x000fe40000000015 */
[----:B------:R-:W-:-:S05]  /*5090*/  F2FP.SATFINITE.E4M3.F32.PACK_AB_MERGE_C R41, RZ, R24, RZ ;  /* 0x00000018ff29723e */ /* 0x000fca00048070ff */
[----:B------:R0:W-:Y:S04]  /*50a0*/  @!P3 STG.E.U8 desc[UR16][R6.64+0x28], R41 ;  /* 0x000028290600b986 */ /* 0x0001e8000c101110 */
[----:B------:R-:W2:Y:S01]  /*50b0*/  @!P2 LDG.E.U8 R21, desc[UR16][R36.64+0x29] ;  /* 0x000029102415a981 */ /* 0x000ea2000c1e1100 */
[----:B------:R-:W-:Y:S02]  /*50c0*/  ISETP.LT.OR P3, PT, R30, 0x31, !P1 ;  /* 0x000000311e00780c */ /* 0x000fe40004f61670 */
[----:B-1----:R-:W-:-:S04]  /*50d0*/  @!P2 IADD3 R38, P4, P5, R28, R38, R18 ;  /* 0x000000261c26a210 */ /* 0x002fc80007d9e012 */
[----:B------:R-:W-:Y:S02]  /*50e0*/  @!P2 IADD3.X R39, R32, R39, R15, P4, P5 ;  /* 0x000000272027a210 */ /* 0x000fe400027ea40f */
        /* <DEDUP_REMOVED lines=10> */
[----:B------:R-:W-:Y:S02]  /*5190*/  ISETP.LT.OR P2, PT, R30, 0x32, !P1 ;  /* 0x000000321e00780c */ /* 0x000fe40004f41670 */
[----:B-1----:R-:W-:-:S11]  /*51a0*/  PRMT R21, RZ, 0x7610, R21 ;  /* 0x00007610ff157816 */ /* 0x002fd60000000015 */
[----:B------:R-:W1:Y:S01]  /*51b0*/  @!P2 LDC.64 R38, c[0x0][0x5c0] ;  /* 0x00017000ff26ab82 */ /* 0x000e620000000a00 */
[----:B--2---:R-:W-:-:S04]  /*51c0*/  LOP3.LUT R6, R6, 0xff, RZ, 0xc0, !PT ;  /* 0x000000ff06067812 */ /* 0x004fc800078ec0ff */
[----:B------:R-:W-:-:S05]  /*51d0*/  F2FP.F16.E4M3.UNPACK_B R6, R6 ;  /* 0x00000006ff06723e */ /* 0x000fca00020006ff */
[----:B------:R-:W-:-:S05]  /*51e0*/  HADD2.F32 R6, -RZ, R6.H0_H0 ;  /* 0x20000006ff067230 */ /* 0x000fca0000004100 */
[----:B------:R-:W-:Y:S01]  /*51f0*/  FMUL R24, R6, R13 ;  /* 0x0000000d06187220 */ /* 0x000fe20000400000 */
[----:B0-----:R-:W-:-:S03]  /*5200*/  @!P3 IADD3 R6, P4, R28, R40, RZ ;  /* 0x000000281c06b210 */ /* 0x001fc60007f9e0ff */
[----:B------:R-:W-:Y:S02]  /*5210*/  FFMA R24, R133, R12, R24 ;  /* 0x0000000c85187223 */ /* 0x000fe40000000018 */
[----:B------:R-:W-:-:S03]  /*5220*/  @!P3 IMAD.X R7, R32, 0x1, R41, P4 ;  /* 0x000000012007b824 */ /* 0x000fc600020e0629 */
[----:B------:R-:W-:-:S05]  /*5230*/  F2FP.SATFINITE.E4M3.F32.PACK_AB_MERGE_C R41, RZ, R24, RZ ;  /* 0x00000018ff29723e */ /* 0x000fca00048070ff */
        /* <DEDUP_REMOVED lines=22> */
[----:B0-----:R-:W-:-:S03]  /*53a0*/  @!P3 IADD3 R6, P4, P5, R28, R40, R18 ;  /* 0x000000281c06b210 */ /* 0x001fc60007d9e012 */
[----:B------:R-:W-:Y:S01]  /*53b0*/  FFMA R24, R165, R12, R24 ;  /* 0x0000000ca5187223 */ /* 0x000fe20000000018 */
[----:B------:R-:W-:-:S04]  /*53c0*/  @!P3 IADD3.X R7, R32, R41, R15, P4, P5 ;  /* 0x000000292007b210 */ /* 0x000fc800027ea40f */
        /* <DEDUP_REMOVED lines=28> */
[----:B------:R2:W3:Y:S01]  /*5590*/  @!P1 LDG.E.U8 R21, desc[UR16][R26.64+0x39] ;  /* 0x000039101a159981 */ /* 0x0004e2000c1e1100 */
[----:B------:R-:W-:Y:S02]  /*55a0*/  ISETP.LT.OR P2, PT, R30, 0x39, !P0 ;  /* 0x000000391e00780c */ /* 0x000fe40004741670 */
[----:B-1----:R-:W-:-:S05]  /*55b0*/  @!P1 IADD3 R38, P3, R28, R38, RZ ;  /* 0x000000261c269210 */ /* 0x002fca0007f7e0ff */
[----:B------:R-:W-:Y:S01]  /*55c0*/  @!P1 IMAD.X R39, R32, 0x1, R39, P3 ;  /* 0x0000000120279824 */ /* 0x000fe200018e0627 */
[----:B0-----:R-:W-:-:S05]  /*55d0*/  PRMT R6, RZ, 0x7610, R6 ;  /* 0x00007610ff067816 */ /* 0x001fca0000000006 */
[----:B--2---:R-:W0:Y:S01]  /*55e0*/  @!P2 LDC.64 R26, c[0x0][0x5c0] ;  /* 0x00017000ff1aab82 */ /* 0x004e220000000a00 */
[----:B---3--:R-:W-:-:S04]  /*55f0*/  LOP3.LUT R21, R21, 0xff, RZ, 0xc0, !PT ;  /* 0x000000ff15157812 */ /* 0x008fc800078ec0ff */
        /* <DEDUP_REMOVED lines=19> */
[----:B------:R1:W2:Y:S01]  /*5730*/  @!P1 LDG.E.U8 R21, desc[UR16][R36.64+0x39] ;  /* 0x0000391024159981 */ /* 0x0002a2000c1e1100 */
[----:B------:R-:W-:-:S05]  /*5740*/  IADD3 R27, P0, R33, 0x80, RZ ;  /* 0x00000080211b7810 */ /* 0x000fca0007f1e0ff */
[----:B------:R-:W-:Y:S01]  /*5750*/  IMAD.X R26, RZ, RZ, R25, P0 ;  /* 0x000000ffff1a7224 */ /* 0x000fe200000e0619 */
[----:B------:R-:W-:Y:S01]  /*5760*/  ISETP.GE.AND P0, PT, R31, 0x81, PT ;  /* 0x000000811f00780c */ /* 0x000fe20003f06270 */
[----:B0-----:R-:W-:Y:S01]  /*5770*/  IMAD.WIDE.U32 R6, R27, UR6, R34 ;  /* 0x000000061b067c25 */ /* 0x001fe2000f8e0022 */
[----:B-1----:R-:W-:-:S03]  /*5780*/  @!P1 IADD3 R36, P4, P5, R28, R40, R18 ;  /* 0x000000281c249210 */ /* 0x002fc60007d9e012 */
[----:B------:R-:W-:Y:S01]  /*5790*/  IMAD R26, R26, UR6, RZ ;  /* 0x000000061a1a7c24 */ /* 0x000fe2000f8e02ff */
[----:B------:R-:W-:Y:S02]  /*57a0*/  ISETP.LT.OR P3, PT, R30, 0x1, !P0 ;  /* 0x000000011e00780c */ /* 0x000fe40004761670 */
[----:B------:R-:W-:Y:S01]  /*57b0*/  IADD3 R6, P2, R6, UR10, RZ ;  /* 0x0000000a06067c10 */ /* 0x000fe2000ff5e0ff */
[----:B------:R-:W-:Y:S01]  /*57c0*/  IMAD R27, R27, UR7, R26 ;  /* 0x000000071b1b7c24 */ /* 0x000fe2000f8e021a */
[----:B------:R-:W-:-:S04]  /*57d0*/  @!P1 IADD3.X R37, R32, R41, R15, P4, P5 ;  /* 0x0000002920259210 */ /* 0x000fc800027ea40f */
[----:B------:R-:W-:-:S05]  /*57e0*/  IADD3.X R7, R7, UR11, R27, P2, !PT ;  /* 0x0000000b07077c10 */ /* 0x000fca00097fe41b */
[----:B------:R-:W0:Y:S01]  /*57f0*/  @!P3 LDC.64 R26, c[0x0][0x5c0] ;  /* 0x00017000ff1abb82 */ /* 0x000e220000000a00 */
        /* <DEDUP_REMOVED lines=15> */
[----:B------:R-:W-:Y:S01]  /*58f0*/  HADD2.F32 R24, -RZ, R21.H0_H0 ;  /* 0x20000015ff187230 */ /* 0x000fe20000004100 */
[----:B------:R-:W-:-:S04]  /*5900*/  PRMT R21, RZ, 0x7610, R21 ;  /* 0x00007610ff157816 */ /* 0x000fc80000000015 */
[----:B------:R-:W-:-:S04]  /*5910*/  FMUL R24, R24, R13 ;  /* 0x0000000d18187220 */ /* 0x000fc80000400000 */
[----:B------:R-:W-:-:S05]  /*5920*/  FFMA R24, R183, R12, R24 ;  /* 0x0000000cb7187223 */ /* 0x000fca0000000018 */
[----:B------:R-:W-:-:S05]  /*5930*/  F2FP.SATFINITE.E4M3.F32.PACK_AB_MERGE_C R41, RZ, R24, RZ ;  /* 0x00000018ff29723e */ /* 0x000fca00048070ff */
[----:B------:R1:W-:Y:S04]  /*5940*/  @!P3 STG.E.U8 desc[UR16][R26.64], R41 ;  /* 0x000000291a00b986 */ /* 0x0003e8000c101110 */
[----:B------:R-:W2:Y:S01]  /*5950*/  @!P2 LDG.E.U8 R21, desc[UR16][R6.64+0x1] ;  /* 0x000001100615a981 */ /* 0x000ea2000c1e1100 */
[----:B------:R-:W-:Y:S02]  /*5960*/  IADD3 R37, P1, R33, 0x88, RZ ;  /* 0x0000008821257810 */ /* 0x000fe40007f3e0ff */
[----:B0-----:R-:W-:-:S03]  /*5970*/  @!P2 IADD3 R38, P4, P5, R28, R38, R17 ;  /* 0x000000261c26a210 */ /* 0x001fc60007d9e011 */
[----:B------:R-:W-:Y:S01]  /*5980*/  IMAD.X R36, RZ, RZ, R25, P1 ;  /* 0x000000ffff247224 */ /* 0x000fe200008e0619 */
[----:B------:R-:W-:Y:S01]  /*5990*/  ISETP.GE.AND P1, PT, R31, 0x89, PT ;  /* 0x000000891f00780c */ /* 0x000fe20003f26270 */
[----:B-1----:R-:W-:Y:S01]  /*59a0*/  IMAD.WIDE.U32 R26, R37, UR6, R34 ;  /* 0x00000006251a7c25 */ /* 0x002fe2000f8e0022 */
[----:B------:R-:W-:Y:S02]  /*59b0*/  @!P2 IADD3.X R39, R32, R39, R14, P4, P5 ;  /* 0x000000272027a210 */ /* 0x000fe400027ea40e */
[----:B------:R-:W-:Y:S01]  /*59c0*/  ISETP.LT.OR P3, PT, R30, 0x1, !P1 ;  /* 0x000000011e00780c */ /* 0x000fe20004f61670 */
[----:B------:R-:W-:Y:S01]  /*59d0*/  IMAD R36, R36, UR6, RZ ;  /* 0x0000000624247c24 */ /* 0x000fe2000f8e02ff */
[----:B------:R-:W-:-:S03]  /*59e0*/  IADD3 R26, P4, R26, UR10, RZ ;  /* 0x0000000a1a1a7c10 */ /* 0x000fc6000ff9e0ff */
[----:B------:R-:W-:-:S05]  /*59f0*/  IMAD R37, R37, UR7, R36 ;  /* 0x0000000725257c24 */ /* 0x000fca000f8e0224 */
[----:B------:R-:W-:-:S03]  /*5a00*/  IADD3.X R27, R27, UR11, R37, P4, !PT ;  /* 0x0000000b1b1b7c10 */ /* 0x000fc6000a7fe425 */
        /* <DEDUP_REMOVED lines=10> */
[----:B------:R-:W-:Y:S02]  /*5ab0*/  @!P3 IADD3 R37, P4, P5, R17, R28, R18 ;  /* 0x0000001c1125b210 */ /* 0x000fe40007d9e012 */
[----:B------:R-:W-:Y:S02]  /*5ac0*/  ISETP.LT.OR P2, PT, R30, 0x2, !P1 ;  /* 0x000000021e00780c */ /* 0x000fe40004f41670 */
[----:B------:R-:W-:Y:S02]  /*5ad0*/  @!P3 IADD3.X R40, R14, R32, R15, P4, P5 ;  /* 0x000000200e28b210 */ /* 0x000fe400027ea40f */
[----:B0-----:R-:W-:-:S05]  /*5ae0*/  @!P3 IADD3 R36, P4, R37, R42, RZ ;  /* 0x0000002a2524b210 */ /* 0x001fca0007f9e0ff */
[----:B------:R-:W-:-:S04]  /*5af0*/  @!P3 IMAD.X R37, R40, 0x1, R43, P4 ;  /* 0x000000012825b824 */ /* 0x000fc800020e062b */
[----:B------:R-:W0:Y:S01]  /*5b00*/  @!P2 LDC.64 R42, c[0x0][0x5c0] ;  /* 0x00017000ff2aab82 */ /* 0x000e220000000a00 */
[----:B--2---:R-:W-:-:S04]  /*5b10*/  LOP3.LUT R21, R21, 0xff, RZ, 0xc0, !PT ;  /* 0x000000ff15157812 */ /* 0x004fc800078ec0ff */
[----:B------:R-:W-:-:S05]  /*5b20*/  F2FP.F16.E4M3.UNPACK_B R21, R21 ;  /* 0x00000015ff15723e */ /* 0x000fca00020006ff */
[----:B------:R-:W-:Y:S01]  /*5b30*/  HADD2.F32 R24, -RZ, R21.H0_H0 ;  /* 0x20000015ff187230 */ /* 0x000fe20000004100 */
[----:B------:R-:W-:-:S04]  /*5b40*/  PRMT R21, RZ, 0x7610, R21 ;  /* 0x00007610ff157816 */ /* 0x000fc80000000015 */
[----:B------:R-:W-:-:S04]  /*5b50*/  FMUL R24, R24, R13 ;  /* 0x0000000d18187220 */ /* 0x000fc80000400000 */
[----:B------:R-:W-:-:S05]  /*5b60*/  FFMA R24, R167, R12, R24 ;  /* 0x0000000ca7187223 */ /* 0x000fca0000000018 */
[----:B-1----:R-:W-:-:S05]  /*5b70*/  F2FP.SATFINITE.E4M3.F32.PACK_AB_MERGE_C R41, RZ, R24, RZ ;  /* 0x00000018ff29723e */ /* 0x002fca00048070ff */
[----:B------:R1:W-:Y:S04]  /*5b80*/  @!P3 STG.E.U8 desc[UR16][R36.64], R41 ;  /* 0x000000292400b986 */ /* 0x0003e8000c101110 */
[----:B------:R-:W2:Y:S01]  /*5b90*/  @!P2 LDG.E.U8 R21, desc[UR16][R26.64+0x1] ;  /* 0x000001101a15a981 */ /* 0x000ea2000c1e1100 */
[----:B------:R-:W-:Y:S02]  /*5ba0*/  @!P2 IADD3 R39, P4, P5, R17, R28, R18 ;  /* 0x0000001c1127a210 */ /* 0x000fe40007d9e012 */
[----:B------:R-:W-:-:S13]  /*5bb0*/  ISETP.LT.OR P3, PT, R30, 0x9, !P0 ;  /* 0x000000091e00780c */ /* 0x000fda0004761670 */
[----:B-1----:R-:W1:Y:S01]  /*5bc0*/  @!P3 LDC.64 R36, c[0x0][0x5c0] ;  /* 0x00017000ff24bb82 */ /* 0x002e620000000a00 */
[----:B--2---:R-:W-:-:S04]  /*5bd0*/  LOP3.LUT R21, R21, 0xff, RZ, 0xc0, !PT ;  /* 0x000000ff15157812 */ /* 0x004fc800078ec0ff */
[----:B------:R-:W-:-:S05]  /*5be0*/  F2FP.F16.E4M3.UNPACK_B R21, R21 ;  /* 0x00000015ff15723e */ /* 0x000fca00020006ff */
[----:B------:R-:W-:-:S05]  /*5bf0*/  HADD2.F32 R24, -RZ, R21.H0_H0 ;  /* 0x20000015ff187230 */ /* 0x000fca0000004100 */
[----:B------:R-:W-:Y:S01]  /*5c00*/  FMUL R21, R24, R13 ;  /* 0x0000000d18157220 */ /* 0x000fe20000400000 */
[----:B------:R-:W-:Y:S02]  /*5c10*/  @!P2 IADD3.X R24, R14, R32, R15, P4, P5 ;  /* 0x000000200e18a210 */ /* 0x000fe400027ea40f */
[----:B0-----:R-:W-:Y:S01]  /*5c20*/  @!P2 IADD3 R38, P4, R39, R42, RZ ;  /* 0x0000002a2726a210 */ /* 0x001fe20007f9e0ff */
[----:B------:R-:W-:-:S04]  /*5c30*/  FFMA R21, R146, R12, R21 ;  /* 0x0000000c92157223 */ /* 0x000fc80000000015 */
[----:B------:R-:W-:Y:S01]  /*5c40*/  @!P2 IMAD.X R39, R24, 0x1, R43, P4 ;  /* 0x000000011827a824 */ /* 0x000fe200020e062b */
[----:B------:R-:W-:Y:S02]  /*5c50*/  F2FP.SATFINITE.E4M3.F32.PACK_AB_MERGE_C R41, RZ, R21, RZ ;  /* 0x00000015ff29723e */ /* 0x000fe400048070ff */
[----:B------:R-:W-:-:S03]  /*5c60*/  PRMT R21, RZ, 0x7610, R21 ;  /* 0x00007610ff157816 */ /* 0x000fc60000000015 */
[----:B------:R0:W-:Y:S04]  /*5c70*/  @!P2 STG.E.U8 desc[UR16][R38.64+0x1], R41 ;  /* 0x000001292600a986 */ /* 0x0001e8000c101110 */
[----:B------:R-:W2:Y:S01]  /*5c80*/  @!P3 LDG.E.U8 R21, desc[UR16][R6.64+0x8] ;  /* 0x000008100615b981 */ /* 0x000ea2000c1e1100 */
[----:B------:R-:W-:Y:S02]  /*5c90*/  ISETP.LT.OR P2, PT, R30, 0xa, !P0 ;  /* 0x0000000a1e00780c */ /* 0x000fe40004741670 */
[----:B-1----:R-:W-:-:S04]  /*5ca0*/  @!P3 IADD3 R36, P4, P5, R28, R36, R17 ;  /* 0x000000241c24b210 */ /* 0x002fc80007d9e011 */
[----:B------:R-:W-:-:S07]  /*5cb0*/  @!P3 IADD3.X R37, R32, R37, R14, P4, P5 ;  /* 0x000000252025b210 */ /* 0x000fce00027ea40e */
[----:B0-----:R-:W0:Y:S01]  /*5cc0*/  @!P2 LDC.64 R38, c[0x0][0x5c0] ;  /* 0x00017000ff26ab82 */ /* 0x001e220000000a00 */
        /* <DEDUP_REMOVED lines=344> */
[----:B------:R2:W3:Y:S01]  /*7250*/  @!P0 LDG.E.U8 R21, desc[UR16][R6.64+0x39] ;  /* 0x0000391006158981 */ /* 0x0004e2000c1e1100 */
[----:B------:R-:W-:Y:S02]  /*7260*/  ISETP.LT.OR P2, PT, R30, 0x39, !P1 ;  /* 0x000000391e00780c */ /* 0x000fe40004f41670 */
[----:B0-----:R-:W-:-:S04]  /*7270*/  @!P0 IADD3 R38, P3, P4, R28, R38, R17 ;  /* 0x000000261c268210 */ /* 0x001fc80007c7e011 */
[----:B------:R-:W-:Y:S02]  /*7280*/  @!P0 IADD3.X R39, R32, R39, R14, P3, P4 ;  /* 0x0000002720278210 */ /* 0x000fe40001fe840e */
[----:B--2---:R-:W-:-:S05]  /*7290*/  PRMT R6, RZ, 0x7610, R6 ;  /* 0x00007610ff067816 */ /* 0x004fca0000000006 */
[----:B-1----:R-:W0:Y:S01]  /*72a0*/  @!P2 LDC.64 R36, c[0x0][0x5c0] ;  /* 0x00017000ff24ab82 */ /* 0x002e220000000a00 */
        /* <DEDUP_REMOVED lines=8> */
[----:B------:R-:W-:Y:S02]  /*7330*/  @!P2 IADD3 R7, P0, P3, R17, R28, R18 ;  /* 0x0000001c1107a210 */ /* 0x000fe40007b1e012 */
[----:B------:R-:W-:Y:S02]  /*7340*/  ISETP.LT.OR P1, PT, R30, 0x3a, !P1 ;  /* 0x0000003a1e00780c */ /* 0x000fe40004f21670 */
[----:B-1----:R-:W-:-:S11]  /*7350*/  PRMT R21, RZ, 0x7610, R21 ;  /* 0x00007610ff157816 */ /* 0x002fd60000000015 */
[----:B------:R-:W1:Y:S01]  /*7360*/  @!P1 LDC.64 R42, c[0x0][0x5c0] ;  /* 0x00017000ff2a9b82 */ /* 0x000e620000000a00 */
[----:B--2---:R-:W-:-:S04]  /*7370*/  LOP3.LUT R6, R6, 0xff, RZ, 0xc0, !PT ;  /* 0x000000ff06067812 */ /* 0x004fc800078ec0ff */
[----:B------:R-:W-:-:S05]  /*7380*/  F2FP.F16.E4M3.UNPACK_B R6, R6 ;  /* 0x00000006ff06723e */ /* 0x000fca00020006ff */
[----:B------:R-:W-:-:S05]  /*7390*/  HADD2.F32 R6, -RZ, R6.H0_H0 ;  /* 0x20000006ff067230 */ /* 0x000fca0000004100 */
[----:B------:R-:W-:Y:S01]  /*73a0*/  FMUL R24, R6, R13 ;  /* 0x0000000d06187220 */ /* 0x000fe20000400000 */
[----:B0-----:R-:W-:Y:S02]  /*73b0*/  @!P2 IADD3 R6, P4, R7, R36, RZ ;  /* 0x000000240706a210 */ /* 0x001fe40007f9e0ff */
[----:B------:R-:W-:Y:S01]  /*73c0*/  @!P2 IADD3.X R36, R14, R32, R15, P0, P3 ;  /* 0x000000200e24a210 */ /* 0x000fe200007e640f */
[----:B------:R-:W-:-:S04]  /*73d0*/  FFMA R24, R189, R12, R24 ;  /* 0x0000000cbd187223 */ /* 0x000fc80000000018 */
[----:B------:R-:W-:Y:S01]  /*73e0*/  @!P2 IMAD.X R7, R36, 0x1, R37, P4 ;  /* 0x000000012407a824 */ /* 0x000fe200020e0625 */
[----:B------:R-:W-:-:S05]  /*73f0*/  F2FP.SATFINITE.E4M3.F32.PACK_AB_MERGE_C R39, RZ, R24, RZ ;  /* 0x00000018ff27723e */ /* 0x000fca00048070ff */
[----:B------:R0:W-:Y:S04]  /*7400*/  @!P2 STG.E.U8 desc[UR16][R6.64+0x38], R39 ;  /* 0x000038270600a986 */ /* 0x0001e8000c101110 */
[----:B------:R2:W3:Y:S01]  /*7410*/  @!P1 LDG.E.U8 R21, desc[UR16][R26.64+0x39] ;  /* 0x000039101a159981 */ /* 0x0004e2000c1e1100 */
[----:B------:R-:W-:Y:S02]  /*7420*/  IADD3 R37, P0, R33, 0x100, RZ ;  /* 0x0000010021257810 */ /* 0x000fe40007f1e0ff */
[----:B------:R-:W-:-:S04]  /*7430*/  @!P1 IADD3 R41, P4, P5, R17, R28, R18 ;  /* 0x0000001c11299210 */ /* 0x000fc80007d9e012 */
[----:B-1----:R-:W-:Y:S01]  /*7440*/  @!P1 IADD3 R36, P3, R41, R42, RZ ;  /* 0x0000002a29249210 */ /* 0x002fe20007f7e0ff */
[----:B0-----:R-:W-:Y:S01]  /*7450*/  IMAD.WIDE.U32 R6, R37, UR6, R34 ;  /* 0x0000000625067c25 */ /* 0x001fe2000f8e0022 */
[----:B--2---:R-:W-:Y:S02]  /*7460*/  @!P1 IADD3.X R26, R14, R32, R15, P4, P5 ;  /* 0x000000200e1a9210 */ /* 0x004fe400027ea40f */
[----:B------:R-:W-:Y:S02]  /*7470*/  IADD3 R6, P4, R6, UR10, RZ ;  /* 0x0000000a06067c10 */ /* 0x000fe4000ff9e0ff */
[----:B---3--:R-:W-:-:S04]  /*7480*/  LOP3.LUT R21, R21, 0xff, RZ, 0xc0, !PT ;  /* 0x000000ff15157812 */ /* 0x008fc800078ec0ff */
[----:B------:R-:W-:-:S05]  /*7490*/  F2FP.F16.E4M3.UNPACK_B R21, R21 ;  /* 0x00000015ff15723e */ /* 0x000fca00020006ff */
[----:B------:R-:W-:-:S05]  /*74a0*/  HADD2.F32 R24, -RZ, R21.H0_H0 ;  /* 0x20000015ff187230 */ /* 0x000fca0000004100 */
[----:B------:R-:W-:Y:S01]  /*74b0*/  FMUL R21, R24, R13 ;  /* 0x0000000d18157220 */ /* 0x000fe20000400000 */
[----:B------:R-:W-:Y:S01]  /*74c0*/  IMAD.X R24, RZ, RZ, R25, P0 ;  /* 0x000000ffff187224 */ /* 0x000fe200000e0619 */
[----:B------:R-:W-:Y:S02]  /*74d0*/  ISETP.GE.AND P0, PT, R31, 0x101, PT ;  /* 0x000001011f00780c */ /* 0x000fe40003f06270 */
[----:B------:R-:W-:Y:S01]  /*74e0*/  FFMA R21, R182, R12, R21 ;  /* 0x0000000cb6157223 */ /* 0x000fe20000000015 */
[----:B------:R-:W-:Y:S01]  /*74f0*/  IMAD R24, R24, UR6, RZ ;  /* 0x0000000618187c24 */ /* 0x000fe2000f8e02ff */
[----:B------:R-:W-:-:S03]  /*7500*/  ISETP.LT.OR P2, PT, R30, 0x1, !P0 ;  /* 0x000000011e00780c */ /* 0x000fc60004741670 */
[----:B------:R-:W-:Y:S01]  /*7510*/  IMAD R27, R37, UR7, R24 ;  /* 0x00000007251b7c24 */ /* 0x000fe2000f8e0218 */
[----:B------:R-:W-:Y:S01]  /*7520*/  F2FP.SATFINITE.E4M3.F32.PACK_AB_MERGE_C R39, RZ, R21, RZ ;  /* 0x00000015ff27723e */ /* 0x000fe200048070ff */
[----:B------:R-:W-:Y:S01]  /*7530*/  @!P1 IMAD.X R37, R26, 0x1, R43, P3 ;  /* 0x000000011a259824 */ /* 0x000fe200018e062b */
[----:B------:R-:W-:Y:S02]  /*7540*/  PRMT R21, RZ, 0x7610, R21 ;  /* 0x00007610ff157816 */ /* 0x000fe40000000015 */
[----:B------:R-:W-:Y:S02]  /*7550*/  IADD3.X R7, R7, UR11, R27, P4, !PT ;  /* 0x0000000b07077c10 */ /* 0x000fe4000a7fe41b */
[----:B------:R0:W-:Y:S03]  /*7560*/  @!P1 STG.E.U8 desc[UR16][R36.64+0x39], R39 ;  /* 0x0000392724009986 */ /* 0x0001e6000c101110 */
[----:B------:R-:W1:Y:S01]  /*7570*/  @!P2 LDC.64 R26, c[0x0][0x5c0] ;  /* 0x00017000ff1aab82 */ /* 0x000e620000000a00 */
[----:B------:R-:W2:Y:S01]  /*7580*/  @!P2 LDG.E.U8 R21, desc[UR16][R6.64] ;  /* 0x000000100615a981 */ /* 0x000ea2000c1e1100 */
[----:B------:R-:W-:-:S13]  /*7590*/  ISETP.LT.OR P3, PT, R30, 0x2, !P0 ;  /* 0x000000021e00780c */ /* 0x000fda0004761670 */
[----:B0-----:R-:W0:Y:S01]  /*75a0*/  @!P3 LDC.64 R36, c[0x0][0x5c0] ;  /* 0x00017000ff24bb82 */ /* 0x001e220000000a00 */
[----:B-1----:R-:W-:-:S04]  /*75b0*/  @!P2 IADD3 R26, P1, P4, R28, R26, R19 ;  /* 0x0000001a1c1aa210 */ /* 0x002fc80007c3e013 */
[----:B------:R-:W-:Y:S02]  /*75c0*/  @!P2 IADD3.X R27, R32, R27, R16, P1, P4 ;  /* 0x0000001b201ba210 */ /* 0x000fe40000fe8410 */
        /* <DEDUP_REMOVED lines=13> */
[----:B------:R-:W-:Y:S01]  /*76a0*/  IMAD.WIDE.U32 R34, R33, UR6, R34 ;  /* 0x0000000621227c25 */ /* 0x000fe2000f8e0022 */
[----:B------:R-:W-:Y:S02]  /*76b0*/  @!P3 IADD3.X R37, R32, R37, R16, P4, P5 ;  /* 0x000000252025b210 */ /* 0x000fe400027ea410 */
[----:B------:R-:W-:Y:S01]  /*76c0*/  ISETP.LT.OR P2, PT, R30, 0x1, !P1 ;  /* 0x000000011e00780c */ /* 0x000fe20004f41670 */
[----:B------:R-:W-:-:S04]  /*76d0*/  IMAD R38, R25, UR6, RZ ;  /* 0x0000000619267c24 */ /* 0x000fc8000f8e02ff */
[----:B------:R-:W-:-:S08]  /*76e0*/  IMAD R33, R33, UR7, R38 ;  /* 0x0000000721217c24 */ /* 0x000fd0000f8e0226 */
[----:B------:R-:W0:Y:S01]  /*76f0*/  @!P2 LDC.64 R40, c[0x0][0x5c0] ;  /* 0x00017000ff28ab82 */ /* 0x000e220000000a00 */
[----:B--2---:R-:W-:-:S04]  /*7700*/  LOP3.LUT R21, R21, 0xff, RZ, 0xc0, !PT ;  /* 0x000000ff15157812 */ /* 0x004fc800078ec0ff */
[----:B------:R-:W-:-:S05]  /*7710*/  F2FP.F16.E4M3.UNPACK_B R21, R21 ;  /* 0x00000015ff15723e */ /* 0x000fca00020006ff */
[----:B------:R-:W-:-:S05]  /*7720*/  HADD2.F32 R24, -RZ, R21.H0_H0 ;  /* 0x20000015ff187230 */ /* 0x000fca0000004100 */
[----:B------:R-:W-:Y:S01]  /*7730*/  FMUL R21, R24, R13 ;  /* 0x0000000d18157220 */ /* 0x000fe20000400000 */
[----:B------:R-:W-:-:S03]  /*7740*/  IADD3 R24, P4, R34, UR10, RZ ;  /* 0x0000000a22187c10 */ /* 0x000fc6000ff9e0ff */
[----:B------:R-:W-:Y:S01]  /*7750*/  FFMA R21, R180, R12, R21 ;  /* 0x0000000cb4157223 */ /* 0x000fe20000000015 */
[----:B------:R-:W-:-:S04]  /*7760*/  IADD3.X R25, R35, UR11, R33, P4, !PT ;  /* 0x0000000b23197c10 */ /* 0x000fc8000a7fe421 */
[----:B------:R-:W-:Y:S02]  /*7770*/  F2FP.SATFINITE.E4M3.F32.PACK_AB_MERGE_C R31, RZ, R21, RZ ;  /* 0x00000015ff1f723e */ /* 0x000fe400048070ff */
[----:B------:R-:W-:-:S03]  /*7780*/  PRMT R21, RZ, 0x7610, R21 ;  /* 0x00007610ff157816 */ /* 0x000fc60000000015 */
[----:B------:R2:W-:Y:S04]  /*7790*/  @!P3 STG.E.U8 desc[UR16][R36.64+0x1], R31 ;  /* 0x0000011f2400b986 */ /* 0x0005e8000c101110 */
[----:B------:R-:W3:Y:S01]  /*77a0*/  @!P2 LDG.E.U8 R21, desc[UR16][R24.64] ;  /* 0x000000101815a981 */ /* 0x000ee2000c1e1100 */
[----:B-1----:R-:W-:Y:S02]  /*77b0*/  @!P2 IADD3 R27, P4, P5, R19, R28, R18 ;  /* 0x0000001c131ba210 */ /* 0x002fe40007d9e012 */
[----:B------:R-:W-:Y:S02]  /*77c0*/  ISETP.LT.OR P3, PT, R30, 0x2, !P1 ;  /* 0x000000021e00780c */ /* 0x000fe40004f61670 */
[----:B------:R-:W-:Y:S02]  /*77d0*/  @!P2 IADD3.X R38, R16, R32, R15, P4, P5 ;  /* 0x000000201026a210 */ /* 0x000fe400027ea40f */
[----:B---3--:R-:W-:-:S04]  /*77e0*/  LOP3.LUT R21, R21, 0xff, RZ, 0xc0, !PT ;  /* 0x000000ff15157812 */ /* 0x008fc800078ec0ff */
[----:B------:R-:W-:-:S05]  /*77f0*/  F2FP.F16.E4M3.UNPACK_B R21, R21 ;  /* 0x00000015ff15723e */ /* 0x000fca00020006ff */
[----:B------:R-:W-:Y:S01]  /*7800*/  HADD2.F32 R26, -RZ, R21.H0_H0 ;  /* 0x20000015ff1a7230 */ /* 0x000fe20000004100 */
[----:B------:R-:W-:-:S04]  /*7810*/  PRMT R21, RZ, 0x7610, R21 ;  /* 0x00007610ff157816 */ /* 0x000fc80000000015 */
[----:B------:R-:W-:Y:S01]  /*7820*/  FMUL R34, R26, R13 ;  /* 0x0000000d1a227220 */ /* 0x000fe20000400000 */
[----:B0-----:R-:W-:-:S03]  /*7830*/  @!P2 IADD3 R26, P4, R27, R40, RZ ;  /* 0x000000281b1aa210 */ /* 0x001fc60007f9e0ff */
[----:B------:R-:W-:Y:S02]  /*7840*/  FFMA R34, R181, R12, R34 ;  /* 0x0000000cb5227223 */ /* 0x000fe40000000022 */
[----:B------:R-:W-:Y:S02]  /*7850*/  @!P2 IMAD.X R27, R38, 0x1, R41, P4 ;  /* 0x00000001261ba824 */ /* 0x000fe400020e0629 */
[----:B------:R-:W0:Y:S01]  /*7860*/  @!P3 LDC.64 R38, c[0x0][0x5c0] ;  /* 0x00017000ff26bb82 */ /* 0x000e220000000a00 */
[----:B--2---:R-:W-:-:S05]  /*7870*/  F2FP.SATFINITE.E4M3.F32.PACK_AB_MERGE_C R31, RZ, R34, RZ ;  /* 0x00000022ff1f723e */ /* 0x004fca00048070ff */
[----:B------:R1:W-:Y:S04]  /*7880*/  @!P2 STG.E.U8 desc[UR16][R26.64], R31 ;  /* 0x0000001f1a00a986 */ /* 0x0003e8000c101110 */
[----:B------:R-:W2:Y:S01]  /*7890*/  @!P3 LDG.E.U8 R21, desc[UR16][R24.64+0x1] ;  /* 0x000001101815b981 */ /* 0x000ea2000c1e1100 */
[----:B------:R-:W-:Y:S02]  /*78a0*/  @!P3 IADD3 R35, P4, P5, R19, R28, R18 ;  /* 0x0000001c1323b210 */ /* 0x000fe40007d9e012 */
[----:B------:R-:W-:Y:S02]  /*78b0*/  ISETP.LT.OR P2, PT, R30, 0x9, !P0 ;  /* 0x000000091e00780c */ /* 0x000fe40004741670 */
[----:B------:R-:W-:Y:S02]  /*78c0*/  @!P3 IADD3.X R36, R16, R32, R15, P4, P5 ;  /* 0x000000201024b210 */ /* 0x000fe400027ea40f */
[----:B--2---:R-:W-:-:S04]  /*78d0*/  LOP3.LUT R21, R21, 0xff, RZ, 0xc0, !PT ;  /* 0x000000ff15157812 */ /* 0x004fc800078ec0ff */
[----:B------:R-:W-:-:S05]  /*78e0*/  F2FP.F16.E4M3.UNPACK_B R21, R21 ;  /* 0x00000015ff15723e */ /* 0x000fca00020006ff */
[----:B------:R-:W-:-:S05]  /*78f0*/  HADD2.F32 R34, -RZ, R21.H0_H0 ;  /* 0x20000015ff227230 */ /* 0x000fca0000004100 */
[----:B------:R-:W-:Y:S01]  /*7900*/  FMUL R21, R34, R13 ;  /* 0x0000000d22157220 */ /* 0x000fe20000400000 */
[----:B0-----:R-:W-:-:S03]  /*7910*/  @!P3 IADD3 R34, P4, R35, R38, RZ ;  /* 0x000000262322b210 */ /* 0x001fc60007f9e0ff */
[----:B------:R-:W-:Y:S02]  /*7920*/  FFMA R21, R176, R12, R21 ;  /* 0x0000000cb0157223 */ /* 0x000fe40000000015 */
[----:B------:R-:W-:Y:S02]  /*7930*/  @!P3 IMAD.X R35, R36, 0x1, R39, P4 ;  /* 0x000000012423b824 */ /* 0x000fe400020e0627 */
[----:B------:R-:W0:Y:S01]  /*7940*/  @!P2 LDC.64 R38, c[0x0][0x5c0] ;  /* 0x00017000ff26ab82 */ /* 0x000e220000000a00 */
[----:B-1----:R-:W-:Y:S02]  /*7950*/  F2FP.SATFINITE.E4M3.F32.PACK_AB_MERGE_C R31, RZ, R21, RZ ;  /* 0x00000015ff1f723e */ /* 0x002fe400048070ff */
[----:B------:R-:W-:-:S03]  /*7960*/  PRMT R21, RZ, 0x7610, R21 ;  /* 0x00007610ff157816 */ /* 0x000fc60000000015 */
[----:B------:R1:W-:Y:S04]  /*7970*/  @!P3 STG.E.U8 desc[UR16][R34.64+0x1], R31 ;  /* 0x0000011f2200b986 */ /* 0x0003e8000c101110 */
[----:B------:R-:W2:Y:S01]  /*7980*/  @!P2 LDG.E.U8 R21, desc[UR16][R6.64+0x8] ;  /* 0x000008100615a981 */ /* 0x000ea2000c1e1100 */
[----:B------:R-:W-:Y:S02]  /*7990*/  ISETP.LT.OR P3, PT, R30, 0xa, !P0 ;  /* 0x0000000a1e00780c */ /* 0x000fe40004761670 */
[----:B--2---:R-:W-:-:S04]  /*79a0*/  LOP3.LUT R21, R21, 0xff, RZ, 0xc0, !PT ;  /* 0x000000ff15157812 */ /* 0x004fc800078ec0ff */
[----:B------:R-:W-:-:S05]  /*79b0*/  F2FP.F16.E4M3.UNPACK_B R21, R21 ;  /* 0x00000015ff15723e */ /* 0x000fca00020006ff */
[----:B------:R-:W-:Y:S01]  /*79c0*/  HADD2.F32 R26, -RZ, R21.H0_H0 ;  /* 0x20000015ff1a7230 */ /* 0x000fe20000004100 */
[----:B------:R-:W-:-:S04]  /*79d0*/  PRMT R21, RZ, 0x7610, R21 ;  /* 0x00007610ff157816 */ /* 0x000fc80000000015 */
[----:B------:R-:W-:Y:S01]  /*79e0*/  FMUL R36, R26, R13 ;  /* 0x0000000d1a247220 */ /* 0x000fe20000400000 */
[----:B0-----:R-:W-:-:S03]  /*79f0*/  @!P2 IADD3 R26, P4, P5, R28, R38, R19 ;  /* 0x000000261c1aa210 */ /* 0x001fc60007d9e013 */
[----:B------:R-:W-:Y:S01]  /*7a00*/  FFMA R36, R177, R12, R36 ;  /* 0x0000000cb1247223 */ /* 0x000fe20000000024 */
[----:B------:R-:W-:-:S04]  /*7a10*/  @!P2 IADD3.X R27, R32, R39, R16, P4, P5 ;  /* 0x00000027201ba210 */ /* 0x000fc800027ea410 */
[----:B-1----:R-:W-:Y:S02]  /*7a20*/  F2FP.SATFINITE.E4M3.F32.PACK_AB_MERGE_C R31, RZ, R36, RZ ;  /* 0x00000024ff1f723e */ /* 0x002fe400048070ff */
[----:B------:R-:W0:Y:S03]  /*7a30*/  @!P3 LDC.64 R36, c[0x0][0x5c0] ;  /* 0x00017000ff24bb82 */ /* 0x000e260000000a00 */
[----:B------:R1:W-:Y:S04]  /*7a40*/  @!P2 STG.E.U8 desc[UR16][R26.64+0x8], R31 ;  /* 0x0000081f1a00a986 */ /* 0x0003e8000c101110 */
[----:B------:R-:W2:Y:S01]  /*7a50*/  @!P3 LDG.E.U8 R21, desc[UR16][R6.64+0x9] ;  /* 0x000009100615b981 */ /* 0x000ea2000c1e1100 */
[----:B------:R-:W-:-:S13]  /*7a60*/  ISETP.LT.OR P2, PT, R30, 0x9, !P1 ;  /* 0x000000091e00780c */ /* 0x000fda0004f41670 */
[----:B------:R-:W3:Y:S01]  /*7a70*/  @!P2 LDC.64 R40, c[0x0][0x5c0] ;  /* 0x00017000ff28ab82 */ /* 0x000ee20000000a00 */
[----:B--2---:R-:W-:-:S04]  /*7a80*/  LOP3.LUT R21, R21, 0xff, RZ, 0xc0, !PT ;  /* 0x000000ff15157812 */ /* 0x004fc800078ec0ff */
[----:B------:R-:W-:-:S05]  /*7a90*/  F2FP.F16.E4M3.UNPACK_B R21, R21 ;  /* 0x00000015ff15723e */ /* 0x000fca00020006ff */
[----:B------:R-:W-:-:S05]  /*7aa0*/  HADD2.F32 R34, -RZ, R21.H0_H0 ;  /* 0x20000015ff227230 */ /* 0x000fca0000004100 */
[----:B------:R-:W-:Y:S01]  /*7ab0*/  FMUL R21, R34, R13 ;  /* 0x0000000d22157220 */ /* 0x000fe20000400000 */
[----:B0-----:R-:W-:-:S03]  /*7ac0*/  @!P3 IADD3 R34, P4, P5, R28, R36, R19 ;  /* 0x000000241c22b210 */ /* 0x001fc60007d9e013 */
[----:B------:R-:W-:Y:S01]  /*7ad0*/  FFMA R21, R172, R12, R21 ;  /* 0x0000000cac157223 */ /* 0x000fe20000000015 */
[----:B------:R-:W-:-:S04]  /*7ae0*/  @!P3 IADD3.X R35, R32, R37, R16, P4, P5 ;  /* 0x000000252023b210 */ /* 0x000fc800027ea410 */
[----:B-1----:R-:W-:Y:S02]  /*7af0*/  F2FP.SATFINITE.E4M3.F32.PACK_AB_MERGE_C R31, RZ, R21, RZ ;  /* 0x00000015ff1f723e */ /* 0x002fe400048070ff */
[----:B------:R-:W-:-:S03]  /*7b00*/  PRMT R21, RZ, 0x7610, R21 ;  /* 0x00007610ff157816 */ /* 0x000fc60000000015 */
[----:B------:R0:W-:Y:S04]  /*7b10*/  @!P3 STG.E.U8 desc[UR16][R34.64+0x9], R31 ;  /* 0x0000091f2200b986 */ /* 0x0001e8000c101110 */
[----:B------:R-:W2:Y:S01]  /*7b20*/  @!P2 LDG.E.U8 R21, desc[UR16][R24.64+0x8] ;  /* 0x000008101815a981 */ /* 0x000ea2000c1e1100 */
[----:B------:R-:W-:Y:S02]  /*7b30*/  @!P2 IADD3 R27, P4, P5, R19, R28, R18 ;  /* 0x0000001c131ba210 */ /* 0x000fe40007d9e012 */
[----:B------:R-:W-:Y:S02]  /*7b40*/  ISETP.LT.OR P3, PT, R30, 0xa, !P1 ;  /* 0x0000000a1e00780c */ /* 0x000fe40004f61670 */
[----:B------:R-:W-:Y:S02]  /*7b50*/  @!P2 IADD3.X R38, R16, R32, R15, P4, P5 ;  /* 0x000000201026a210 */ /* 0x000fe400027ea40f */
[----:B--2---:R-:W-:-:S04]  /*7b60*/  LOP3.LUT R21, R21, 0xff, RZ, 0xc0, !PT ;  /* 0x000000ff15157812 */ /* 0x004fc800078ec0ff */
[----:B------:R-:W-:-:S05]  /*7b70*/  F2FP.F16.E4M3.UNPACK_B R21, R21 ;  /* 0x00000015ff15723e */ /* 0x000fca00020006ff */
[----:B------:R-:W-:Y:S01]  /*7b80*/  HADD2.F32 R26, -RZ, R21.H0_H0 ;  /* 0x20000015ff1a7230 */ /* 0x000fe20000004100 */
[----:B------:R-:W-:-:S04]  /*7b90*/  PRMT R21, RZ, 0x7610, R21 ;  /* 0x00007610ff157816 */ /* 0x000fc80000000015 */
[----:B------:R-:W-:Y:S01]  /*7ba0*/  FMUL R36, R26, R13 ;  /* 0x0000000d1a247220 */ /* 0x000fe20000400000 */
[----:B---3--:R-:W-:-:S03]  /*7bb0*/  @!P2 IADD3 R26, P4, R27, R40, RZ ;  /* 0x000000281b1aa210 */ /* 0x008fc60007f9e0ff */
[----:B------:R-:W-:Y:S02]  /*7bc0*/  FFMA R36, R175, R12, R36 ;  /* 0x0000000caf247223 */ /* 0x000fe40000000024 */
[----:B------:R-:W-:Y:S02]  /*7bd0*/  @!P2 IMAD.X R27, R38, 0x1, R41, P4 ;  /* 0x00000001261ba824 */ /* 0x000fe400020e0629 */
[----:B------:R-:W1:Y:S01]  /*7be0*/  @!P3 LDC.64 R38, c[0x0][0x5c0] ;  /* 0x00017000ff26bb82 */ /* 0x000e620000000a00 */
[----:B0-----:R-:W-:-:S05]  /*7bf0*/  F2FP.SATFINITE.E4M3.F32.PACK_AB_MERGE_C R31, RZ, R36, RZ ;  /* 0x00000024ff1f723e */ /* 0x001fca00048070ff */
        /* <DEDUP_REMOVED lines=9> */
[----:B-1----:R-:W-:-:S03]  /*7c90*/  @!P3 IADD3 R34, P4, R35, R38, RZ ;  /* 0x000000262322b210 */ /* 0x002fc60007f9e0ff */
[----:B------:R-:W-:Y:S02]  /*7ca0*/  FFMA R21, R166, R12, R21 ;  /* 0x0000000ca6157223 */ /* 0x000fe40000000015 */
[----:B------:R-:W-:Y:S02]  /*7cb0*/  @!P3 IMAD.X R35, R36, 0x1, R39, P4 ;  /* 0x000000012423b824 */ /* 0x000fe400020e0627 */
[----:B------:R-:W1:Y:S01]  /*7cc0*/  @!P2 LDC.64 R38, c[0x0][0x5c0] ;  /* 0x00017000ff26ab82 */ /* 0x000e620000000a00 */
[----:B0-----:R-:W-:Y:S02]  /*7cd0*/  F2FP.SATFINITE.E4M3.F32.PACK_AB_MERGE_C R31, RZ, R21, RZ ;  /* 0x00000015ff1f723e */ /* 0x001fe400048070ff */
        /* <DEDUP_REMOVED lines=9> */
[----:B-1----:R-:W-:-:S03]  /*7d70*/  @!P2 IADD3 R26, P4, P5, R28, R38, R19 ;  /* 0x000000261c1aa210 */ /* 0x002fc60007d9e013 */
[----:B------:R-:W-:Y:S01]  /*7d80*/  FFMA R36, R171, R12, R36 ;  /* 0x0000000cab247223 */ /* 0x000fe20000000024 */
[----:B------:R-:W-:-:S04]  /*7d90*/  @!P2 IADD3.X R27, R32, R39, R16, P4, P5 ;  /* 0x00000027201ba210 */ /* 0x000fc800027ea410 */
[----:B0-----:R-:W-:Y:S02]  /*7da0*/  F2FP.SATFINITE.E4M3.F32.PACK_AB_MERGE_C R31, RZ, R36, RZ ;  /* 0x00000024ff1f723e */ /* 0x001fe400048070ff */
        /* <DEDUP_REMOVED lines=268> */
[----:B------:R-:W-:Y:S04]  /*8e70*/  @!P3 STG.E.U8 desc[UR16][R34.64+0x31], R31 ;  /* 0x0000311f2200b986 */ /* 0x000fe8000c101110 */
        /* <DEDUP_REMOVED lines=10> */
[----:B------:R-:W-:Y:S02]  /*8f20*/  F2FP.SATFINITE.E4M3.F32.PACK_AB_MERGE_C R23, RZ, R36, RZ ;  /* 0x00000024ff17723e */ /* 0x000fe400048070ff */
[----:B------:R-:W0:Y:S03]  /*8f30*/  @!P0 LDC.64 R36, c[0x0][0x5c0] ;  /* 0x00017000ff248b82 */ /* 0x000e260000000a00 */
[----:B------:R1:W-:Y:S04]  /*8f40*/  @!P2 STG.E.U8 desc[UR16][R26.64+0x38], R23 ;  /* 0x000038171a00a986 */ /* 0x0003e8000c101110 */
[----:B------:R2:W3:Y:S01]  /*8f50*/  @!P0 LDG.E.U8 R21, desc[UR16][R6.64+0x39] ;  /* 0x0000391006158981 */ /* 0x0004e2000c1e1100 */
[----:B------:R-:W-:-:S02]  /*8f60*/  ISETP.LT.OR P2, PT, R30, 0x39, !P1 ;  /* 0x000000391e00780c */ /* 0x000fc40004f41670 */
[----:B--2---:R-:W-:-:S11]  /*8f70*/  PRMT R6, RZ, 0x7610, R6 ;  /* 0x00007610ff067816 */ /* 0x004fd60000000006 */
[----:B-1----:R-:W1:Y:S01]  /*8f80*/  @!P2 LDC.64 R26, c[0x0][0x5c0] ;  /* 0x00017000ff1aab82 */ /* 0x002e620000000a00 */
[----:B---3--:R-:W-:-:S04]  /*8f90*/  LOP3.LUT R21, R21, 0xff, RZ, 0xc0, !PT ;  /* 0x000000ff15157812 */ /* 0x008fc800078ec0ff */
        /* <DEDUP_REMOVED lines=9> */
[----:B------:R-:W-:Y:S01]  /*9030*/  @!P2 IADD3 R7, P0, P3, R19, R28, R18 ;  /* 0x0000001c1307a210 */ /* 0x000fe20007b1e012 */
[----:B------:R-:W-:Y:S01]  /*9040*/  BSSY B1, `(.L_x_38) ;  /* 0x000000f000017945 */ /* 0x000fe20003800000 */
[----:B------:R-:W-:Y:S02]  /*9050*/  ISETP.LT.OR P1, PT, R30, 0x3a, !P1 ;  /* 0x0000003a1e00780c */ /* 0x000fe40004f21670 */
[----:B0-----:R-:W-:Y:S02]  /*9060*/  PRMT R21, RZ, 0x7610, R21 ;  /* 0x00007610ff157816 */ /* 0x001fe40000000015 */
[----:B--2---:R-:W-:-:S04]  /*9070*/  LOP3.LUT R6, R6, 0xff, RZ, 0xc0, !PT ;  /* 0x000000ff06067812 */ /* 0x004fc800078ec0ff */
[----:B------:R-:W-:-:S05]  /*9080*/  F2FP.F16.E4M3.UNPACK_B R6, R6 ;  /* 0x00000006ff06723e */ /* 0x000fca00020006ff */
[----:B------:R-:W-:-:S05]  /*9090*/  HADD2.F32 R6, -RZ, R6.H0_H0 ;  /* 0x20000006ff067230 */ /* 0x000fca0000004100 */
[----:B------:R-:W-:Y:S01]  /*90a0*/  FMUL R22, R6, R13 ;  /* 0x0000000d06167220 */ /* 0x000fe20000400000 */
[----:B-1----:R-:W-:Y:S02]  /*90b0*/  @!P2 IADD3 R6, P4, R7, R26, RZ ;  /* 0x0000001a0706a210 */ /* 0x002fe40007f9e0ff */
[----:B------:R-:W-:Y:S01]  /*90c0*/  @!P2 IADD3.X R26, R16, R32, R15, P0, P3 ;  /* 0x00000020101aa210 */ /* 0x000fe200007e640f */
[----:B------:R-:W-:-:S04]  /*90d0*/  FFMA R22, R121, R12, R22 ;  /* 0x0000000c79167223 */ /* 0x000fc80000000016 */
[----:B------:R-:W-:Y:S01]  /*90e0*/  @!P2 IMAD.X R7, R26, 0x1, R27, P4 ;  /* 0x000000011a07a824 */ /* 0x000fe200020e061b */
[----:B------:R-:W-:-:S05]  /*90f0*/  F2FP.SATFINITE.E4M3.F32.PACK_AB_MERGE_C R23, RZ, R22, RZ ;  /* 0x00000016ff17723e */ /* 0x000fca00048070ff */
[----:B------:R0:W-:Y:S01]  /*9100*/  @!P2 STG.E.U8 desc[UR16][R6.64+0x38], R23 ;  /* 0x000038170600a986 */ /* 0x0001e2000c101110 */
[----:B------:R-:W-:Y:S05]  /*9110*/  @P1 BRA `(.L_x_39) ;  /* 0x0000000000041947 */ /* 0x000fea0003800000 */
[----:B------:R1:W5:Y:S02]  /*9120*/  LDG.E.U8 R21, desc[UR16][R24.64+0x39] ;  /* 0x0000391018157981 */ /* 0x000364000c1e1100 */
.L_x_39:
[----:B------:R-:W-:Y:S05]  /*9130*/  BSYNC B1 ;  /* 0x0000000000017941 */ /* 0x000fea0003800000 */
.L_x_38:
[----:B------:R-:W-:Y:S05]  /*9140*/  @P1 BRA `(.L_x_40) ;  /* 0x0000003c00401947 */ /* 0x000fea0003800000 */
[----:B-----5:R-:W-:Y:S01]  /*9150*/  LOP3.LUT R21, R21, 0xff, RZ, 0xc0, !PT ;  /* 0x000000ff15157812 */ /* 0x020fe200078ec0ff */
[----:B------:R-:W-:Y:S01]  /*9160*/  ULDC.64 UR6, c[0x0][0x5c0] ;  /* 0x0001700000067ab9 */ /* 0x000fe20000000a00 */
[----:B------:R-:W-:Y:S02]  /*9170*/  IADD3 R28, P0, P1, R19, R28, R18 ;  /* 0x0000001c131c7210 */ /* 0x000fe4000791e012 */
[----:B------:R-:W-:Y:S02]  /*9180*/  F2FP.F16.E4M3.UNPACK_B R21, R21 ;  /* 0x00000015ff15723e */ /* 0x000fe400020006ff */
[----:B------:R-:W-:-:S03]  /*9190*/  IADD3.X R32, R16, R32, R15, P0, P1 ;  /* 0x0000002010207210 */ /* 0x000fc600007e240f */
[----:B0-----:R-:W-:-:S05]  /*91a0*/  HADD2.F32 R6, -RZ, R21.H0_H0 ;  /* 0x20000015ff067230 */ /* 0x001fca0000004100 */
[----:B------:R-:W-:Y:S01]  /*91b0*/  FMUL R7, R6, R13 ;  /* 0x0000000d06077220 */ /* 0x000fe20000400000 */
[----:B------:R-:W-:-:S03]  /*91c0*/  IADD3 R6, P0, R28, UR6, RZ ;  /* 0x000000061c067c10 */ /* 0x000fc6000ff1e0ff */
[----:B------:R-:W-:Y:S01]  /*91d0*/  FFMA R120, R120, R12, R7 ;  /* 0x0000000c78787223 */ /* 0x000fe20000000007 */
[----:B------:R-:W-:-:S04]  /*91e0*/  IADD3.X R7, R32, UR7, RZ, P0, !PT ;  /* 0x0000000720077c10 */ /* 0x000fc800087fe4ff */
[----:B------:R-:W-:-:S05]  /*91f0*/  F2FP.SATFINITE.E4M3.F32.PACK_AB_MERGE_C R21, RZ, R120, RZ ;  /* 0x00000078ff15723e */ /* 0x000fca00048070ff */
[----:B------:R3:W-:Y:S01]  /*9200*/  STG.E.U8 desc[UR16][R6.64+0x39], R21 ;  /* 0x0000391506007986 */ /* 0x0007e2000c101110 */
[----:B------:R-:W-:Y:S05]  /*9210*/  BRA `(.L_x_40) ;  /* 0x0000003c000c7947 */ /* 0x000fea0003800000 */
.L_x_37:
[----:B------:R-:W-:Y:S01]  /*9220*/  ISETP.GE.AND P0, PT, R31, 0x9, PT ;  /* 0x000000091f00780c */ /* 0x000fe20003f06270 */
[----:B------:R0:W-:Y:S01]  /*9230*/  STL.64 [R1+0x40], R158 ;  /* 0x0000409e01007387 */ /* 0x0001e20000100a00 */
[----:B------:R-:W-:Y:S01]  /*9240*/  LOP3.LUT R11, R11, 0xffffefff, RZ, 0xc0, !PT ;  /* 0xffffefff0b0b7812 */ /* 0x000fe200078ec0ff */
[-C--:B--2---:R-:W-:Y:S01]  /*9250*/  FMUL R137, R137, R12.reuse ;  /* 0x0000000c89897220 */ /* 0x084fe20000400000 */
[C---:B------:R-:W-:Y:S01]  /*9260*/  ISETP.LT.OR P4, PT, R30.reuse, 0x1, !P0 ;  /* 0x000000011e00780c */ /* 0x040fe20004781670 */
[----:B------:R1:W-:Y:S01]  /*9270*/  STL.64 [R1+0x38], R154 ;  /* 0x0000389a01007387 */ /* 0x0003e20000100a00 */
[----:B------:R-:W-:Y:S01]  /*9280*/  ISETP.LT.OR P3, PT, R30, 0x2, !P0 ;  /* 0x000000021e00780c */ /* 0x000fe20004761670 */
[-C--:B------:R-:W-:Y:S01]  /*9290*/  FMUL R128, R128, R12.reuse ;  /* 0x0000000c80807220 */ /* 0x080fe20000400000 */
[C---:B------:R-:W-:Y:S01]  /*92a0*/  ISETP.LT.OR P1, PT, R30.reuse, 0x9, !P0 ;  /* 0x000000091e00780c */ /* 0x040fe20004721670 */
[----:B------:R2:W-:Y:S01]  /*92b0*/  STL.64 [R1+0x30], R150 ;  /* 0x0000309601007387 */ /* 0x0005e20000100a00 */
[----:B------:R-:W-:Y:S01]  /*92c0*/  ISETP.LT.OR P6, PT, R30, 0xa, !P0 ;  /* 0x0000000a1e00780c */ /* 0x000fe200047c1670 */
[-C--:B------:R-:W-:Y:S01]  /*92d0*/  FMUL R123, R123, R12.reuse ;  /* 0x0000000c7b7b7220 */ /* 0x080fe20000400000 */
[----:B------:R-:W-:Y:S01]  /*92e0*/  LOP3.LUT R29, R29, 0xfffffffd, RZ, 0xc0, !PT ;  /* 0xfffffffd1d1d7812 */ /* 0x000fe200078ec0ff */
[----:B------:R3:W-:Y:S01]  /*92f0*/  STL.64 [R1+0x28], R134 ;  /* 0x0000288601007387 */ /* 0x0007e20000100a00 */
[----:B------:R-:W-:Y:S01]  /*9300*/  LOP3.LUT R33, R33, 0xfffffdff, RZ, 0xc0, !PT ;  /* 0xfffffdff21217812 */ /* 0x000fe200078ec0ff */
[----:B------:R-:W-:Y:S01]  /*9310*/  FMUL R103, R204, R12 ;  /* 0x0000000ccc677220 */ /* 0x000fe20000400000 */
[----:B------:R-:W-:Y:S01]  /*9320*/  F2FP.SATFINITE.E4M3.F32.PACK_AB_MERGE_C R137, RZ, R137, RZ ;  /* 0x00000089ff89723e */ /* 0x000fe200048070ff */
[----:B------:R-:W4:Y:S01]  /*9330*/  @!P4 LDC.64 R6, c[0x0][0x5c0] ;  /* 0x00017000ff06cb82 */ /* 0x000f220000000a00 */
[----:B------:R-:W-:Y:S01]  /*9340*/  @P4 LOP3.LUT R11, R11, 0x1000, RZ, 0xfc, !PT ;  /* 0x000010000b0b4812 */ /* 0x000fe200078efcff */
[----:B------:R3:W-:Y:S01]  /*9350*/  STL.64 [R1+0x20], R22 ;  /* 0x0000201601007387 */ /* 0x0007e20000100a00 */
[----:B------:R-:W-:Y:S01]  /*9360*/  F2FP.SATFINITE.E4M3.F32.PACK_AB_MERGE_C R128, RZ, R128, RZ ;  /* 0x00000080ff80723e */ /* 0x000fe200048070ff */
[-C--:B------:R-:W-:Y:S01]  /*9370*/  FMUL R143, R143, R12.reuse ;  /* 0x0000000c8f8f7220 */ /* 0x080fe20000400000 */
[----:B------:R-:W-:Y:S01]  /*9380*/  LOP3.LUT R11, R11, 0xfffffffb, RZ, 0xc0, !PT ;  /* 0xfffffffb0b0b7812 */ /* 0x000fe200078ec0ff */
[----:B------:R3:W-:Y:S01]  /*9390*/  STL.64 [R1+0x18], R120 ;  /* 0x0000187801007387 */ /* 0x0007e20000100a00 */
[----:B------:R-:W-:Y:S01]  /*93a0*/  @P6 LOP3.LUT R29, R29, 0x2, RZ, 0xfc, !PT ;  /* 0x000000021d1d6812 */ /* 0x000fe200078efcff */
[----:B------:R-:W0:Y:S01]  /*93b0*/  @!P3 LDC.64 R24, c[0x0][0x5c0] ;  /* 0x00017000ff18bb82 */ /* 0x000e220000000a00 */
[----:B------:R-:W-:Y:S01]  /*93c0*/  F2FP.SATFINITE.E4M3.F32.PACK_AB_MERGE_C R123, RZ, R123, RZ ;  /* 0x0000007bff7b723e */ /* 0x000fe200048070ff */
[----:B------:R3:W-:Y:S01]  /*93d0*/  STL.64 [R1+0x10], R8 ;  /* 0x0000100801007387 */ /* 0x0007e20000100a00 */
[----:B------:R-:W-:Y:S01]  /*93e0*/  LOP3.LUT R29, R29, 0xffffffef, RZ, 0xc0, !PT ;  /* 0xffffffef1d1d7812 */ /* 0x000fe200078ec0ff */
[----:B------:R-:W-:Y:S01]  /*93f0*/  FMUL R202, R202, R12 ;  /* 0x0000000ccaca7220 */ /* 0x000fe20000400000 */
[----:B------:R-:W-:Y:S01]  /*9400*/  F2FP.SATFINITE.E4M3.F32.PACK_AB_MERGE_C R103, RZ, R103, RZ ;  /* 0x00000067ff67723e */ /* 0x000fe200048070ff */
[----:B------:R3:W-:Y:S01]  /*9410*/  STL.64 [R1+0x8], R4 ;  /* 0x0000080401007387 */ /* 0x0007e20000100a00 */
[----:B------:R-:W-:Y:S01]  /*9420*/  F2FP.SATFINITE.E4M3.F32.PACK_AB_MERGE_C R143, RZ, R143, RZ ;  /* 0x0000008fff8f723e */ /* 0x000fe200048070ff */
[----:B------:R-:W1:Y:S01]  /*9430*/  @!P1 LDC.64 R26, c[0x0][0x5c0] ;  /* 0x00017000ff1a9b82 */ /* 0x000e620000000a00 */
[----:B------:R-:W-:Y:S01]  /*9440*/  F2FP.SATFINITE.E4M3.F32.PACK_AB_MERGE_C R202, RZ, R202, RZ ;  /* 0x000000caffca723e */ /* 0x000fe200048070ff */
[----:B------:R3:W-:Y:S01]  /*9450*/  STL.64 [R1], R2 ;  /* 0x0000000201007387 */ /* 0x0007e20000100a00 */
[-C--:B------:R-:W-:Y:S01]  /*9460*/  FMUL R201, R201, R12.reuse ;  /* 0x0000000cc9c97220 */ /* 0x080fe20000400000 */
[-C--:B------:R-:W-:Y:S01]  /*9470*/  FMUL R111, R186, R12.reuse ;  /* 0x0000000cba6f7220 */ /* 0x080fe20000400000 */
[-C--:B------:R-:W-:Y:S01]  /*9480*/  FMUL R195, R195, R12.reuse ;  /* 0x0000000cc3c37220 */ /* 0x080fe20000400000 */
[-C--:B------:R-:W-:Y:S01]  /*9490*/  FMUL R184, R184, R12.reuse ;  /* 0x0000000cb8b87220 */ /* 0x080fe20000400000 */
[----:B------:R-:W-:Y:S01]  /*94a0*/  FMUL R168, R168, R12 ;  /* 0x0000000ca8a87220 */ /* 0x000fe20000400000 */
[----:B----4-:R-:W-:Y:S01]  /*94b0*/  @!P4 IADD3 R98, P2, P5, R28, R6, R18 ;  /* 0x000000061c62c210 */ /* 0x010fe20007d5e012 */
[-C--:B------:R-:W-:Y:S01]  /*94c0*/  FMUL R173, R173, R12.reuse ;  /* 0x0000000cadad7220 */ /* 0x080fe20000400000 */
[----:B------:R-:W-:Y:S01]  /*94d0*/  F2FP.SATFINITE.E4M3.F32.PACK_AB_MERGE_C R201, RZ, R201, RZ ;  /* 0x000000c9ffc9723e */ /* 0x000fe200048070ff */
[----:B------:R-:W-:Y:S01]  /*94e0*/  FMUL R164, R164, R12 ;  /* 0x0000000ca4a47220 */ /* 0x000fe20000400000 */
[----:B------:R-:W-:-:S02]  /*94f0*/  @!P4 IADD3.X R99, R32, R7, R15, P2, P5 ;  /* 0x000000072063c210 */ /* 0x000fc400017ea40f */
[----:B------:R-:W4:Y:S01]  /*9500*/  @!P6 LDC.64 R6, c[0x0][0x5c0] ;  /* 0x00017000ff06eb82 */ /* 0x000f220000000a00 */
[----:B------:R-:W-:Y:S02]  /*9510*/  ISETP.LT.OR P4, PT, R30, 0x11, !P0 ;  /* 0x000000111e00780c */ /* 0x000fe40004781670 */
[--C-:B0-----:R-:W-:Y:S02]  /*9520*/  @!P3 IADD3 R100, P2, P5, R28, R24, R18.reuse ;  /* 0x000000181c64b210 */ /* 0x101fe40007d5e012 */
[----:B------:R-:W-:Y:S02]  /*9530*/  F2FP.SATFINITE.E4M3.F32.PACK_AB_MERGE_C R111, RZ, R111, RZ ;  /* 0x0000006fff6f723e */ /* 0x000fe400048070ff */
[----:B------:R-:W-:Y:S02]  /*9540*/  @!P3 IADD3.X R101, R32, R25, R15, P2, P5 ;  /* 0x000000192065b210 */ /* 0x000fe400017ea40f */
[----:B------:R-:W-:Y:S02]  /*9550*/  F2FP.SATFINITE.E4M3.F32.PACK_AB_MERGE_C R195, RZ, R195, RZ ;  /* 0x000000c3ffc3723e */ /* 0x000fe400048070ff */
[----:B-1----:R-:W-:-:S02]  /*9560*/  @!P1 IADD3 R106, P2, P5, R28, R26, R18 ;  /* 0x0000001a1c6a9210 */ /* 0x002fc40007d5e012 */
[----:B------:R-:W-:Y:S02]  /*9570*/  F2FP.SATFINITE.E4M3.F32.PACK_AB_MERGE_C R184, RZ, R184, RZ ;  /* 0x000000b8ffb8723e */ /* 0x000fe400048070ff */
[----:B------:R-:W-:Y:S02]  /*9580*/  @!P1 IADD3.X R107, R32, R27, R15, P2, P5 ;  /* 0x0000001b206b9210 */ /* 0x000fe400017ea40f */
[----:B------:R-:W-:Y:S02]  /*9590*/  @P4 LOP3.LUT R29, R29, 0x10, RZ, 0xfc, !PT ;  /* 0x000000101d1d4812 */ /* 0x000fe400078efcff */
[----:B------:R-:W-:Y:S02]  /*95a0*/  F2FP.SATFINITE.E4M3.F32.PACK_AB_MERGE_C R173, RZ, R173, RZ ;  /* 0x000000adffad723e */ /* 0x000fe400048070ff */
[----:B------:R-:W-:Y:S02]  /*95b0*/  LOP3.LUT R29, R29, 0xffffffdf, RZ, 0xc0, !PT ;  /* 0xffffffdf1d1d7812 */ /* 0x000fe400078ec0ff */
[----:B----4-:R-:W-:-:S04]  /*95c0*/  @!P6 IADD3 R108, P2, P5, R28, R6, R18 ;  /* 0x000000061c6ce210 */ /* 0x010fc80007d5e012 */
[----:B------:R-:W-:Y:S02]  /*95d0*/  @!P6 IADD3.X R109, R32, R7, R15, P2, P5 ;  /* 0x00000007206de210 */ /* 0x000fe400017ea40f */
[----:B------:R-:W0:Y:S02]  /*95e0*/  @!P4 LDC.64 R6, c[0x0][0x5c0] ;  /* 0x00017000ff06cb82 */ /* 0x000e240000000a00 */
[----:B0-----:R-:W-:-:S04]  /*95f0*/  @!P4 IADD3 R118, P2, P5, R28, R6, R18 ;  /* 0x000000061c76c210 */ /* 0x001fc80007d5e012 */
[----:B------:R-:W-:Y:S02]  /*9600*/  @!P4 IADD3.X R119, R32, R7, R15, P2, P5 ;  /* 0x000000072077c210 */ /* 0x000fe400017ea40f */
[----:B------:R-:W-:-:S13]  /*9610*/  ISETP.LT.OR P4, PT, R30, 0x12, !P0 ;  /* 0x000000121e00780c */ /* 0x000fda0004781670 */
[----:B------:R-:W0:Y:S01]  /*9620*/  @!P4 LDC.64 R6, c[0x0][0x5c0] ;  /* 0x00017000ff06cb82 */ /* 0x000e220000000a00 */
[----:B------:R-:W-:-:S04]  /*9630*/  @P4 LOP3.LUT R29, R29, 0x20, RZ, 0xfc, !PT ;  /* 0x000000201d1d4812 */ /* 0x000fc800078efcff */
[----:B------:R-:W-:Y:S02]  /*9640*/  LOP3.LUT R29, R29, 0xffffffbf, RZ, 0xc0, !PT ;  /* 0xffffffbf1d1d7812 */ /* 0x000fe400078ec0ff */
        /* <DEDUP_REMOVED lines=62> */
[----:B------:R-:W-:-:S04]  /*9a30*/  ISETP.GE.AND P0, PT, R31, 0x81, PT ;  /* 0x000000811f00780c */ /* 0x000fc80003f06270 */
        /* <DEDUP_REMOVED lines=92> */
[----:B------:R-:W-:Y:S02]  /*a000*/  @P4 LOP3.LUT R33, R33, 0x800, RZ, 0xfc, !PT ;  /* 0x0000080021214812 */ /* 0x000fe400078efcff */
[----:B0-----:R-:W-:-:S04]  /*a010*/  @!P4 IADD3 R214, P0, P2, R28, R6, R17 ;  /* 0x000000061cd6c210 */ /* 0x001fc80007a1e011 */
[----:B------:R-:W-:Y:S02]  /*a020*/  @!P4 IADD3.X R215, R32, R7, R14, P0, P2 ;  /* 0x0000000720d7c210 */ /* 0x000fe400007e440e */
[----:B------:R-:W-:-:S04]  /*a030*/  ISETP.GE.AND P2, PT, R31, 0x101, PT ;  /* 0x000001011f00780c */ /* 0x000fc80003f46270 */
[----:B------:R-:W-:-:S09]  /*a040*/  ISETP.LT.OR P4, PT, R30, 0x1, !P2 ;  /* 0x000000011e00780c */ /* 0x000fd20005781670 */
[----:B------:R-:W-:-:S04]  /*a050*/  @P2 LOP3.LUT R11, R11, 0x40, RZ, 0xfc, !PT ;  /* 0x000000400b0b2812 */ /* 0x000fc800078efcff */
[----:B------:R-:W0:Y:S01]  /*a060*/  @!P4 LDC.64 R6, c[0x0][0x5c0] ;  /* 0x00017000ff06cb82 */ /* 0x000e220000000a00 */
[----:B------:R-:W-:Y:S02]  /*a070*/  LOP3.LUT R11, R11, 0xfffffbff, RZ, 0xc0, !PT ;  /* 0xfffffbff0b0b7812 */ /* 0x000fe400078ec0ff */
[----:B0-----:R-:W-:-:S04]  /*a080*/  @!P4 IADD3 R216, P0, P5, R28, R6, R19 ;  /* 0x000000061cd8c210 */ /* 0x001fc80007d1e013 */
[----:B------:R-:W-:Y:S02]  /*a090*/  @!P4 IADD3.X R217, R32, R7, R16, P0, P5 ;  /* 0x0000000720d9c210 */ /* 0x000fe400007ea410 */
[----:B------:R-:W-:-:S13]  /*a0a0*/  ISETP.LT.OR P4, PT, R30, 0x2, !P2 ;  /* 0x000000021e00780c */ /* 0x000fda0005781670 */
[----:B------:R-:W0:Y:S02]  /*a0b0*/  @!P4 LDC.64 R6, c[0x0][0x5c0] ;  /* 0x00017000ff06cb82 */ /* 0x000e240000000a00 */
        /* <DEDUP_REMOVED lines=23> */
[----:B------:R-:W2:Y:S02]  /*a230*/  @!P4 LDC.64 R6, c[0x0][0x5c0] ;  /* 0x00017000ff06cb82 */ /* 0x000ea40000000a00 */
[----:B--2---:R-:W-:-:S04]  /*a240*/  @!P4 IADD3 R150, P0, P5, R28, R6, R19 ;  /* 0x000000061c96c210 */ /* 0x004fc80007d1e013 */
[----:B------:R-:W-:Y:S02]  /*a250*/  @!P4 IADD3.X R151, R32, R7, R16, P0, P5 ;  /* 0x000000072097c210 */ /* 0x000fe400007ea410 */
[----:B------:R-:W-:-:S13]  /*a260*/  ISETP.LT.OR P4, PT, R30, 0x21, !P2 ;  /* 0x000000211e00780c */ /* 0x000fda0005781670 */
[----:B------:R-:W3:Y:S02]  /*a270*/  @!P4 LDC.64 R6, c[0x0][0x5c0] ;  /* 0x00017000ff06cb82 */ /* 0x000ee40000000a00 */
[----:B---3--:R-:W-:-:S04]  /*a280*/  @!P4 IADD3 R134, P0, P5, R28, R6, R19 ;  /* 0x000000061c86c210 */ /* 0x008fc80007d1e013 */
        /* <DEDUP_REMOVED lines=21> */
[----:B------:R-:W-:-:S04]  /*a3e0*/  ISETP.GE.AND P0, PT, R31, 0x89, PT ;  /* 0x000000891f00780c */ /* 0x000fc80003f06270 */
[----:B------:R-:W-:-:S13]  /*a3f0*/  ISETP.LT.OR P2, PT, R30, 0x1, !P0 ;  /* 0x000000011e00780c */ /* 0x000fda0004741670 */
[----:B------:R-:W-:Y:S02]  /*a400*/  @!P2 IADD3 R89, P5, P6, R17, R28, R18 ;  /* 0x0000001c1159a210 */ /* 0x000fe40007ebe012 */
[----:B------:R-:W-:Y:S02]  /*a410*/  @P2 LOP3.LUT R29, R29, 0x8000000, RZ, 0xfc, !PT ;  /* 0x080000001d1d2812 */ /* 0x000fe400078efcff */
[----:B------:R-:W-:Y:S02]  /*a420*/  @!P2 IADD3.X R88, R14, R32, R15, P5, P6 ;  /* 0x000000200e58a210 */ /* 0x000fe40002fec40f */
[----:B------:R-:W-:Y:S02]  /*a430*/  ISETP.LT.OR P2, PT, R30, 0x2, !P0 ;  /* 0x000000021e00780c */ /* 0x000fe40004741670 */
[----:B------:R-:W-:-:S11]  /*a440*/  LOP3.LUT R29, R29, 0xfbffffff, RZ, 0xc0, !PT ;  /* 0xfbffffff1d1d7812 */ /* 0x000fd600078ec0ff */
        /* <DEDUP_REMOVED lines=28> */
[----:B------:R-:W-:-:S04]  /*a610*/  ISETP.GE.AND P6, PT, R31, 0x1, PT ;  /* 0x000000011f00780c */ /* 0x000fc80003fc6270 */
[----:B------:R-:W-:-:S13]  /*a620*/  ISETP.LT.OR P5, PT, R30, 0x1, !P6 ;  /* 0x000000011e00780c */ /* 0x000fda00077a1670 */
[----:B------:R-:W0:Y:S02]  /*a630*/  @!P5 LDC.64 R6, c[0x0][0x5c0] ;  /* 0x00017000ff06db82 */ /* 0x000e240000000a00 */
[----:B0-----:R-:W-:-:S05]  /*a640*/  @!P5 IADD3 R92, P4, R28, R6, RZ ;  /* 0x000000061c5cd210 */ /* 0x001fca0007f9e0ff */
[----:B------:R-:W-:Y:S01]  /*a650*/  @!P5 IMAD.X R93, R32, 0x1, R7, P4 ;  /* 0x00000001205dd824 */ /* 0x000fe200020e0607 */
[----:B------:R-:W-:-:S04]  /*a660*/  ISETP.LT.OR P4, PT, R30, 0x1a, !P0 ;  /* 0x0000001a1e00780c */ /* 0x000fc80004781670 */
[----:B------:R0:W-:Y:S09]  /*a670*/  @!P5 STG.E.U8 desc[UR16][R92.64], R137 ;  /* 0x000000895c00d986 */ /* 0x0001f2000c101110 */
[----:B------:R-:W-:Y:S02]  /*a680*/  @!P4 IADD3 R91, P2, P5, R17, R28, R18 ;  /* 0x0000001c115bc210 */ /* 0x000fe40007d5e012 */
[----:B------:R-:W-:-:S02]  /*a690*/  @P4 LOP3.LUT R29, R29, 0x100000, RZ, 0xfc, !PT ;  /* 0x001000001d1d4812 */ /* 0x000fc400078efcff */
[----:B------:R-:W-:Y:S02]  /*a6a0*/  @!P4 IADD3.X R90, R14, R32, R15, P2, P5 ;  /* 0x000000200e5ac210 */ /* 0x000fe400017ea40f */
[C---:B------:R-:W-:Y:S02]  /*a6b0*/  ISETP.LT.OR P5, PT, R30.reuse, 0x2, !P6 ;  /* 0x000000021e00780c */ /* 0x040fe400077a1670 */
[----:B------:R-:W-:Y:S02]  /*a6c0*/  ISETP.LT.OR P4, PT, R30, 0x21, !P0 ;  /* 0x000000211e00780c */ /* 0x000fe40004781670 */
[----:B------:R-:W-:-:S09]  /*a6d0*/  LOP3.LUT R29, R29, 0xfff7ffff, RZ, 0xc0, !PT ;  /* 0xfff7ffff1d1d7812 */ /* 0x000fd200078ec0ff */
[----:B------:R-:W1:Y:S02]  /*a6e0*/  @!P5 LDC.64 R6, c[0x0][0x5c0] ;  /* 0x00017000ff06db82 */ /* 0x000e640000000a00 */
[----:B------:R-:W-:-:S04]  /*a6f0*/  @P4 LOP3.LUT R29, R29, 0x80000, RZ, 0xfc, !PT ;  /* 0x000800001d1d4812 */ /* 0x000fc800078efcff */
[----:B------:R-:W-:Y:S02]  /*a700*/  LOP3.LUT R29, R29, 0xfffbffff, RZ, 0xc0, !PT ;  /* 0xfffbffff1d1d7812 */ /* 0x000fe400078ec0ff */
[----:B-1----:R-:W-:-:S05]  /*a710*/  @!P5 IADD3 R6, P2, R28, R6, RZ ;  /* 0x000000061c06d210 */ /* 0x002fca0007f5e0ff */
[----:B------:R-:W-:-:S05]  /*a720*/  @!P5 IMAD.X R7, R32, 0x1, R7, P2 ;  /* 0x000000012007d824 */ /* 0x000fca00010e0607 */
[----:B------:R-:W-:Y:S01]  /*a730*/  @!P5 STG.E.U8 desc[UR16][R6.64+0x1], R128 ;  /* 0x000001800600d986 */ /* 0x000fe2000c101110 */
[----:B0-----:R-:W-:-:S04]  /*a740*/  @!P4 IADD3 R93, P2, P5, R17, R28, R18 ;  /* 0x0000001c115dc210 */ /* 0x001fc80007d5e012 */
[----:B------:R-:W-:Y:S02]  /*a750*/  @!P4 IADD3.X R92, R14, R32, R15, P2, P5 ;  /* 0x000000200e5cc210 */ /* 0x000fe400017ea40f */
[----:B------:R-:W-:Y:S02]  /*a760*/  LOP3.LUT P4, RZ, R11, 0x1000, RZ, 0xc0, !PT ;  /* 0x000010000bff7812 */ /* 0x000fe4000788c0ff */
[----:B------:R-:W-:-:S11]  /*a770*/  ISETP.LT.OR P2, PT, R30, 0x22, !P0 ;  /* 0x000000221e00780c */ /* 0x000fd60004741670 */
[----:B------:R0:W-:Y:S02]  /*a780*/  @!P4 STG.E.U8 desc[UR16][R98.64], R123 ;  /* 0x0000007b6200c986 */ /* 0x0001e4000c101110 */
[----:B------:R-:W-:Y:S02]  /*a790*/  @!P2 IADD3 R97, P4, P5, R17, R28, R18 ;  /* 0x0000001c1161a210 */ /* 0x000fe40007d9e012 */
[----:B------:R1:W-:Y:S01]  /*a7a0*/  @!P3 STG.E.U8 desc[UR16][R100.64+0x1], R103 ;  /* 0x000001676400b986 */ /* 0x0003e2000c101110 */
[----:B------:R-:W-:Y:S02]  /*a7b0*/  ISETP.LT.OR P3, PT, R30, 0x9, !P6 ;  /* 0x000000091e00780c */ /* 0x000fe40007761670 */
[----:B------:R-:W-:Y:S02]  /*a7c0*/  @P2 LOP3.LUT R29, R29, 0x40000, RZ, 0xfc, !PT ;  /* 0x000400001d1d2812 */ /* 0x000fe400078efcff */
[----:B------:R-:W-:Y:S02]  /*a7d0*/  @!P2 IADD3.X R96, R14, R32, R15, P4, P5 ;  /* 0x000000200e60a210 */ /* 0x000fe400027ea40f */
[----:B------:R-:W-:-:S02]  /*a7e0*/  ISETP.LT.OR P2, PT, R30, 0x29, !P0 ;  /* 0x000000291e00780c */ /* 0x000fc40004741670 */
[----:B------:R-:W-:Y:S02]  /*a7f0*/  LOP3.LUT R29, R29, 0xfffdffff, RZ, 0xc0, !PT ;  /* 0xfffdffff1d1d7812 */ /* 0x000fe400078ec0ff */
[----:B0-----:R-:W-:-:S03]  /*a800*/  F2FP.SATFINITE.E4M3.F32.PACK_AB_MERGE_C R123, RZ, R164, RZ ;  /* 0x000000a4ff7b723e */ /* 0x001fc600048070ff */
[----:B------:R-:W0:Y:S06]  /*a810*/  @!P3 LDC.64 R6, c[0x0][0x5c0] ;  /* 0x00017000ff06bb82 */ /* 0x000e2c0000000a00 */
[----:B------:R-:W-:Y:S02]  /*a820*/  @!P2 IADD3 R95, P4, P5, R17, R28, R18 ;  /* 0x0000001c115fa210 */ /* 0x000fe40007d9e012 */
[----:B------:R-:W-:Y:S02]  /*a830*/  @P2 LOP3.LUT R29, R29, 0x20000, RZ, 0xfc, !PT ;  /* 0x000200001d1d2812 */ /* 0x000fe400078efcff */
[----:B------:R-:W-:-:S02]  /*a840*/  @!P2 IADD3.X R94, R14, R32, R15, P4, P5 ;  /* 0x000000200e5ea210 */ /* 0x000fc400027ea40f */
[----:B------:R-:W-:Y:S02]  /*a850*/  ISETP.LT.OR P5, PT, R30, 0x2a, !P0 ;  /* 0x0000002a1e00780c */ /* 0x000fe400047a1670 */
[C---:B------:R-:W-:Y:S02]  /*a860*/  LOP3.LUT P2, RZ, R29.reuse, 0x2, RZ, 0xc0, !PT ;  /* 0x000000021dff7812 */ /* 0x040fe4000784c0ff */
[----:B------:R-:W-:Y:S02]  /*a870*/  LOP3.LUT R29, R29, 0xfffeffff, RZ, 0xc0, !PT ;  /* 0xfffeffff1d1d7812 */ /* 0x000fe400078ec0ff */
[----:B0-----:R-:W-:-:S07]  /*a880*/  @!P3 IADD3 R104, P4, R28, R6, RZ ;  /* 0x000000061c68b210 */ /* 0x001fce0007f9e0ff */
[----:B------:R-:W-:Y:S01]  /*a890*/  @P5 LOP3.LUT R29, R29, 0x10000, RZ, 0xfc, !PT ;  /* 0x000100001d1d5812 */ /* 0x000fe200078efcff */
[----:B------:R-:W-:-:S03]  /*a8a0*/  @!P3 IMAD.X R105, R32, 0x1, R7, P4 ;  /* 0x000000012069b824 */ /* 0x000fc600020e0607 */
[----:B------:R-:W-:Y:S02]  /*a8b0*/  LOP3.LUT R29, R29, 0xffff7fff, RZ, 0xc0, !PT ;  /* 0xffff7fff1d1d7812 */ /* 0x000fe400078ec0ff */
[----:B------:R0:W-:Y:S01]  /*a8c0*/  @!P3 STG.E.U8 desc[UR16][R104.64+0x8], R143 ;  /* 0x0000088f6800b986 */ /* 0x0001e2000c101110 */
[----:B------:R-:W-:-:S04]  /*a8d0*/  @!P5 IADD3 R99, P3, P4, R17, R28, R18 ;  /* 0x0000001c1163d210 */ /* 0x000fc80007c7e012 */
[----:B------:R-:W-:Y:S02]  /*a8e0*/  @!P5 IADD3.X R98, R14, R32, R15, P3, P4 ;  /* 0x000000200e62d210 */ /* 0x000fe40001fe840f */
[C---:B------:R-:W-:Y:S02]  /*a8f0*/  ISETP.LT.OR P3, PT, R30.reuse, 0xa, !P6 ;  /* 0x0000000a1e00780c */ /* 0x040fe40007761670 */
[----:B------:R-:W-:-:S11]  /*a900*/  ISETP.LT.OR P5, PT, R30, 0x31, !P0 ;  /* 0x000000311e00780c */ /* 0x000fd600047a1670 */
[----:B------:R-:W2:Y:S02]  /*a910*/  @!P3 LDC.64 R6, c[0x0][0x5c0] ;  /* 0x00017000ff06bb82 */ /* 0x000ea40000000a00 */
[----:B------:R-:W-:-:S04]  /*a920*/  @P5 LOP3.LUT R29, R29, 0x8000, RZ, 0xfc, !PT ;  /* 0x000080001d1d5812 */ /* 0x000fc800078efcff */
[----:B------:R-:W-:Y:S02]  /*a930*/  LOP3.LUT R29, R29, 0xfffffffb, RZ, 0xc0, !PT ;  /* 0xfffffffb1d1d7812 */ /* 0x000fe400078ec0ff */
[----:B--2---:R-:W-:-:S05]  /*a940*/  @!P3 IADD3 R6, P4, R28, R6, RZ ;  /* 0x000000061c06b210 */ /* 0x004fca0007f9e0ff */
[----:B------:R-:W-:-:S05]  /*a950*/  @!P3 IMAD.X R7, R32, 0x1, R7, P4 ;  /* 0x000000012007b824 */ /* 0x000fca00020e0607 */
[----:B------:R2:W-:Y:S01]  /*a960*/  @!P3 STG.E.U8 desc[UR16][R6.64+0x9], R202 ;  /* 0x000009ca0600b986 */ /* 0x0005e2000c101110 */
[----:B-1----:R-:W-:-:S03]  /*a970*/  @!P5 IADD3 R101, P3, P4, R17, R28, R18 ;  /* 0x0000001c1165d210 */ /* 0x002fc60007c7e012 */
[----:B------:R1:W-:Y:S01]  /*a980*/  @!P1 STG.E.U8 desc[UR16][R106.64+0x8], R201 ;  /* 0x000008c96a009986 */ /* 0x0003e2000c101110 */
[----:B------:R-:W-:Y:S02]  /*a990*/  @!P5 IADD3.X R100, R14, R32, R15, P3, P4 ;  /* 0x000000200e64d210 */ /* 0x000fe40001fe840f */
[C---:B------:R-:W-:Y:S01]  /*a9a0*/  ISETP.LT.OR P5, PT, R30.reuse, 0x32, !P0 ;  /* 0x000000321e00780c */ /* 0x040fe200047a1670 */
[----:B------:R-:W-:Y:S01]  /*a9b0*/  @!P2 STG.E.U8 desc[UR16][R108.64+0x9], R111 ;  /* 0x0000096f6c00a986 */ /* 0x000fe2000c101110 */
[----:B------:R-:W-:-:S11]  /*a9c0*/  ISETP.LT.OR P4, PT, R30, 0x39, !P0 ;  /* 0x000000391e00780c */ /* 0x000fd60004781670 */
[--C-:B0-----:R-:W-:Y:S02]  /*a9d0*/  @!P5 IADD3 R105, P1, P3, R17, R28, R18.reuse ;  /* 0x0000001c1169d210 */ /* 0x101fe40007b3e012 */
[----:B------:R-:W-:Y:S02]  /*a9e0*/  @P5 LOP3.LUT R29, R29, 0x4, RZ, 0xfc, !PT ;  /* 0x000000041d1d5812 */ /* 0x000fe400078efcff */
[C-C-:B------:R-:W-:Y:S02]  /*a9f0*/  @!P5 IADD3.X R104, R14.reuse, R32, R15.reuse, P1, P3 ;  /* 0x000000200e68d210 */ /* 0x140fe40000fe640f */
[----:B------:R-:W-:Y:S02]  /*aa00*/  @!P4 IADD3 R103, P1, P3, R17, R28, R18 ;  /* 0x0000001c1167c210 */ /* 0x000fe40007b3e012 */
[----:B------:R-:W-:Y:S02]  /*aa10*/  LOP3.LUT R29, R29, 0xffffbfff, RZ, 0xc0, !PT ;  /* 0xffffbfff1d1d7812 */ /* 0x000fe400078ec0ff */
[----:B------:R-:W-:-:S02]  /*aa20*/  @!P4 IADD3.X R102, R14, R32, R15, P1, P3 ;  /* 0x000000200e66c210 */ /* 0x000fc40000fe640f */
[C---:B------:R-:W-:Y:S02]  /*aa30*/  ISETP.LT.OR P1, PT, R30.reuse, 0x11, !P6 ;  /* 0x000000111e00780c */ /* 0x040fe40007721670 */
[----:B------:R-:W-:Y:S02]  /*aa40*/  @P4 LOP3.LUT R29, R29, 0x4000, RZ, 0xfc, !PT ;  /* 0x000040001d1d4812 */ /* 0x000fe400078efcff */
[----:B------:R-:W-:Y:S02]  /*aa50*/  ISETP.LT.OR P4, PT, R30, 0x3a, !P0 ;  /* 0x0000003a1e00780c */ /* 0x000fe40004781670 */
[C---:B------:R-:W-:Y:S02]  /*aa60*/  LOP3.LUT P5, RZ, R29.reuse, 0x10, RZ, 0xc0, !PT ;  /* 0x000000101dff7812 */ /* 0x040fe400078ac0ff */
[C---:B------:R-:W-:Y:S02]  /*aa70*/  LOP3.LUT P2, RZ, R29.reuse, 0x20, RZ, 0xc0, !PT ;  /* 0x000000201dff7812 */ /* 0x040fe4000784c0ff */
[----:B------:R-:W-:-:S03]  /*aa80*/  LOP3.LUT R29, R29, 0xfffffff7, RZ, 0xc0, !PT ;  /* 0xfffffff71d1d7812 */ /* 0x000fc600078ec0ff */
[----:B--2---:R-:W0:Y:S04]  /*aa90*/  @!P1 LDC.64 R6, c[0x0][0x5c0] ;  /* 0x00017000ff069b82 */ /* 0x004e280000000a00 */
[----:B------:R-:W-:Y:S02]  /*aaa0*/  @P4 LOP3.LUT R29, R29, 0x8, RZ, 0xfc, !PT ;  /* 0x000000081d1d4812 */ /* 0x000fe400078efcff */
[----:B0-----:R-:W-:-:S05]  /*aab0*/  @!P1 IADD3 R114, P3, R28, R6, RZ ;  /* 0x000000061c729210 */ /* 0x001fca0007f7e0ff */
[----:B------:R-:W-:-:S05]  /*aac0*/  @!P1 IMAD.X R115, R32, 0x1, R7, P3 ;  /* 0x0000000120739824 */ /* 0x000fca00018e0607 */
[----:B------:R0:W-:Y:S01]  /*aad0*/  @!P1 STG.E.U8 desc[UR16][R114.64+0x10], R195 ;  /* 0x000010c372009986 */ /* 0x0001e2000c101110 */
[----:B-1----:R-:W-:-:S04]  /*aae0*/  @!P4 IADD3 R107, P0, P1, R17, R28, R18 ;  /* 0x0000001c116bc210 */ /* 0x002fc8000791e012 */
[----:B------:R-:W-:Y:S02]  /*aaf0*/  @!P4 IADD3.X R106, R14, R32, R15, P0, P1 ;  /* 0x000000200e6ac210 */ /* 0x000fe400007e240f */
[----:B------:R-:W-:Y:S02]  /*ab00*/  ISETP.LT.OR P0, PT, R30, 0x12, !P6 ;  /* 0x000000121e00780c */ /* 0x000fe40007701670 */
[----:B0-----:R-:W-:-:S11]  /*ab10*/  F2FP.SATFINITE.E4M3.F32.PACK_AB_MERGE_C R115, RZ, R168, RZ ;  /* 0x000000a8ff73723e */ /* 0x001fd600048070ff */
[----:B------:R-:W0:Y:S02]  /*ab20*/  @!P0 LDC.64 R6, c[0x0][0x5c0] ;  /* 0x00017000ff068b82 */ /* 0x000e240000000a00 */
[----:B0-----:R-:W-:-:S05]  /*ab30*/  @!P0 IADD3 R112, P1, R28, R6, RZ ;  /* 0x000000061c708210 */ /* 0x001fca0007f3e0ff */
[----:B------:R-:W-:Y:S01]  /*ab40*/  @!P0 IMAD.X R113, R32, 0x1, R7, P1 ;  /* 0x0000000120718824 */ /* 0x000fe200008e0607 */
[----:B------:R-:W-:Y:S01]  /*ab50*/  ISETP.GE.AND P1, PT, R31, 0x109, PT ;  /* 0x000001091f00780c */ /* 0x000fe20003f26270 */
[----:B------:R-:W-:-:S03]  /*ab60*/  FMUL R7, R179, R12 ;  /* 0x0000000cb3077220 */ /* 0x000fc60000400000 */
[----:B------:R-:W-:Y:S01]  /*ab70*/  ISETP.LT.OR P4, PT, R30, 0x1, !P1 ;  /* 0x000000011e00780c */ /* 0x000fe20004f81670 */
[----:B------:R0:W-:Y:S01]  /*ab80*/  @!P0 STG.E.U8 desc[UR16][R112.64+0x11], R184 ;  /* 0x000011b870008986 */ /* 0x0001e2000c101110 */
[----:B------:R-:W-:-:S05]  /*ab90*/  F2FP.SATFINITE.E4M3.F32.PACK_AB_MERGE_C R7, RZ, R7, RZ ;  /* 0x00000007ff07723e */ /* 0x000fca00048070ff */
[----:B------:R1:W-:Y:S01]  /*aba0*/  @!P5 STG.E.U8 desc[UR16][R118.64+0x10], R7 ;  /* 0x000010077600d986 */ /* 0x0003e2000c101110 */
[----:B------:R-:W-:-:S03]  /*abb0*/  LOP3.LUT P5, RZ, R29, 0x40, RZ, 0xc0, !PT ;  /* 0x000000401dff7812 */ /* 0x000fc600078ac0ff */
[----:B------:R2:W-:Y:S01]  /*abc0*/  @!P2 STG.E.U8 desc[UR16][R116.64+0x11], R115 ;  /* 0x000011737400a986 */ /* 0x0005e2000c101110 */
[----:B------:R-:W-:Y:S02]  /*abd0*/  LOP3.LUT P2, RZ, R33, 0x200, RZ, 0xc0, !PT ;  /* 0x0000020021ff7812 */ /* 0x000fe4000784c0ff */
[----:B------:R-:W-:-:S04]  /*abe0*/  @!P4 IADD3 R109, P0, P3, R19, R28, R18 ;  /* 0x0000001c136dc210 */ /* 0x000fc80007b1e012 */
[----:B------:R-:W-:Y:S02]  /*abf0*/  @!P4 IADD3.X R110, R16, R32, R15, P0, P3 ;  /* 0x00000020106ec210 */ /* 0x000fe400007e640f */
[----:B------:R-:W-:-:S13]  /*ac00*/  ISETP.LT.OR P4, PT, R30, 0x2, !P1 ;  /* 0x000000021e00780c */ /* 0x000fda0004f81670 */
[----:B------:R-:W-:-:S04]  /*ac10*/  @!P4 IADD3 R31, P0, P3, R19, R28, R18 ;  /* 0x0000001c131fc210 */ /* 0x000fc80007b1e012 */
[----:B------:R-:W-:Y:S02]  /*ac20*/  @!P4 IADD3.X R108, R16, R32, R15, P0, P3 ;  /* 0x00000020106cc210 */ /* 0x000fe400007e640f */
[----:B------:R-:W-:-:S13]  /*ac30*/  ISETP.LT.OR P4, PT, R30, 0x9, !P1 ;  /* 0x000000091e00780c */ /* 0x000fda0004f81670 */
[----:B------:R-:W-:-:S04]  /*ac40*/  @!P4 IADD3 R111, P0, P3, R19, R28, R18 ;  /* 0x0000001c136fc210 */ /* 0x000fc80007b1e012 */
[----:B0-----:R-:W-:Y:S02]  /*ac50*/  @!P4 IADD3.X R112, R16, R32, R15, P0, P3 ;  /* 0x000000201070c210 */ /* 0x001fe400007e640f */
[----:B------:R-:W-:-:S13]  /*ac60*/  ISETP.LT.OR P4, PT, R30, 0xa, !P1 ;  /* 0x0000000a1e00780c */ /* 0x000fda0004f81670 */
[----:B------:R-:W-:-:S04]  /*ac70*/  @!P4 IADD3 R113, P0, P3, R19, R28, R18 ;  /* 0x0000001c1371c210 */ /* 0x000fc80007b1e012 */
[----:B------:R-:W-:Y:S02]  /*ac80*/  @!P4 IADD3.X R114, R16, R32, R15, P0, P3 ;  /* 0x000000201072c210 */ /* 0x000fe400007e640f */
[C---:B------:R-:W-:Y:S02]  /*ac90*/  ISETP.LT.OR P0, PT, R30.reuse, 0x19, !P6 ;  /* 0x000000191e00780c */ /* 0x040fe40007701670 */
[----:B------:R-:W-:-:S11]  /*aca0*/  ISETP.LT.OR P4, PT, R30, 0x11, !P1 ;  /* 0x000000111e00780c */ /* 0x000fd60004f81670 */
[----:B-1----:R-:W0:Y:S02]  /*acb0*/  @!P0 LDC.64 R6, c[0x0][0x5c0] ;  /* 0x00017000ff068b82 */ /* 0x002e240000000a00 */
[----:B0-----:R-:W-:-:S05]  /*acc0*/  @!P0 IADD3 R118, P3, R28, R6, RZ ;  /* 0x000000061c768210 */ /* 0x001fca0007f7e0ff */
[----:B------:R-:W-:-:S05]  /*acd0*/  @!P0 IMAD.X R119, R32, 0x1, R7, P3 ;  /* 0x0000000120778824 */ /* 0x000fca00018e0607 */
[----:B------:R0:W-:Y:S01]  /*ace0*/  @!P0 STG.E.U8 desc[UR16][R118.64+0x18], R173 ;  /* 0x000018ad76008986 */ /* 0x0001e2000c101110 */
[----:B------:R-:W-:-:S13]  /*acf0*/  ISETP.LT.OR P0, PT, R30, 0x1a, !P6 ;  /* 0x0000001a1e00780c */ /* 0x000fda0007701670 */
[----:B------:R-:W1:Y:S02]  /*ad00*/  @!P0 LDC.64 R6, c[0x0][0x5c0] ;  /* 0x00017000ff068b82 */ /* 0x000e640000000a00 */
[----:B-1----:R-:W-:-:S05]  /*ad10*/  @!P0 IADD3 R6, P3, R28, R6, RZ ;  /* 0x000000061c068210 */ /* 0x002fca0007f7e0ff */
[----:B------:R-:W-:-:S05]  /*ad20*/  @!P0 IMAD.X R7, R32, 0x1, R7, P3 ;  /* 0x0000000120078824 */ /* 0x000fca00018e0607 */
[----:B------:R1:W-:Y:S01]  /*ad30*/  @!P0 STG.E.U8 desc[UR16][R6.64+0x19], R123 ;  /* 0x0000197b06008986 */ /* 0x0003e2000c101110 */
[----:B--2---:R-:W-:-:S04]  /*ad40*/  @!P4 IADD3 R117, P0, P3, R19, R28, R18 ;  /* 0x0000001c1375c210 */ /* 0x004fc80007b1e012 */
[----:B0-----:R-:W-:Y:S02]  /*ad50*/  @!P4 IADD3.X R118, R16, R32, R15, P0, P3 ;  /* 0x000000201076c210 */ /* 0x001fe400007e640f */
[----:B------:R-:W-:Y:S01]  /*ad60*/  ISETP.LT.OR P4, PT, R30, 0x12, !P1 ;  /* 0x000000121e00780c */ /* 0x000fe20004f81670 */
[-C--:B-1----:R-:W-:Y:S01]  /*ad70*/  FMUL R6, R161, R12.reuse ;  /* 0x0000000ca1067220 */ /* 0x082fe20000400000 */
[----:B------:R-:W-:-:S04]  /*ad80*/  FMUL R152, R152, R12 ;  /* 0x0000000c98987220 */ /* 0x000fc80000400000 */
[----:B------:R-:W-:-:S07]  /*ad90*/  F2FP.SATFINITE.E4M3.F32.PACK_AB_MERGE_C R6, RZ, R6, RZ ;  /* 0x00000006ff06723e */ /* 0x000fce00048070ff */
[----:B------:R-:W-:Y:S01]  /*ada0*/  @!P4 IADD3 R115, P0, P3, R19, R28, R18 ;  /* 0x0000001c1373c210 */ /* 0x000fe20007b1e012 */
[----:B------:R-:W-:Y:S01]  /*adb0*/  IMAD.MOV.U32 R7, RZ, RZ, R155 ;  /* 0x000000ffff077224 */ /* 0x000fe200078e009b */
[----:B------:R0:W-:Y:S01]  /*adc0*/  @!P5 STG.E.U8 desc[UR16][R158.64+0x18], R6 ;  /* 0x000018069e00d986 */ /* 0x0001e2000c101110 */
[----:B------:R-:W-:Y:S02]  /*add0*/  F2FP.SATFINITE.E4M3.F32.PACK_AB_MERGE_C R137, RZ, R152, RZ ;  /* 0x00000098ff89723e */ /* 0x000fe400048070ff */
[----:B------:R-:W-:Y:S02]  /*ade0*/  @!P4 IADD3.X R116, R16, R32, R15, P0, P3 ;  /* 0x000000201074c210 */ /* 0x000fe400007e640f */
[----:B------:R-:W-:Y:S01]  /*adf0*/  ISETP.LT.OR P4, PT, R30, 0x19, !P1 ;  /* 0x000000191e00780c */ /* 0x000fe20004f81670 */
[----:B0-----:R-:W-:Y:S02]  /*ae00*/  IMAD.MOV.U32 R6, RZ, RZ, R154 ;  /* 0x000000ffff067224 */ /* 0x001fe400078e009a */
[-C--:B------:R-:W-:Y:S01]  /*ae10*/  FMUL R153, R153, R12.reuse ;  /* 0x0000000c99997220 */ /* 0x080fe20000400000 */
[-C--:B------:R-:W-:Y:S01]  /*ae20*/  FMUL R148, R148, R12.reuse ;  /* 0x0000000c94947220 */ /* 0x080fe20000400000 */
[-C--:B------:R-:W-:Y:S01]  /*ae30*/  FMUL R142, R142, R12.reuse ;  /* 0x0000000c8e8e7220 */ /* 0x080fe20000400000 */
[----:B------:R-:W-:Y:S01]  /*ae40*/  FMUL R125, R125, R12 ;  /* 0x0000000c7d7d7220 */ /* 0x000fe20000400000 */
[----:B------:R0:W-:Y:S01]  /*ae50*/  @!P2 STG.E.U8 desc[UR16][R6.64+0x19], R137 ;  /* 0x000019890600a986 */ /* 0x0001e2000c101110 */
[----:B------:R-:W-:-:S05]  /*ae60*/  ISETP.LT.OR P2, PT, R30, 0x1a, !P1 ;  /* 0x0000001a1e00780c */ /* 0x000fca0004f41670 */
[--C-:B------:R-:W-:Y:S01]  /*ae70*/  @!P4 IADD3 R119, P0, P3, R19, R28, R18.reuse ;  /* 0x0000001c1377c210 */ /* 0x100fe20007b1e012 */
[-C--:B------:R-:W-:Y:S01]  /*ae80*/  FMUL R131, R131, R12.reuse ;  /* 0x0000000c83837220 */ /* 0x080fe20000400000 */
[----:B------:R-:W-:Y:S01]  /*ae90*/  LOP3.LUT R11, R11, 0xffffffef, RZ, 0xc0, !PT ;  /* 0xffffffef0b0b7812 */ /* 0x000fe200078ec0ff */
[----:B------:R-:W-:Y:S01]  /*aea0*/  FMUL R21, R21, R12 ;  /* 0x0000000c15157220 */ /* 0x000fe20000400000 */
[--C-:B------:R-:W-:Y:S01]  /*aeb0*/  @!P4 IADD3.X R128, R16, R32, R15.reuse, P0, P3 ;  /* 0x000000201080c210 */ /* 0x100fe200007e640f */
[-C--:B------:R-:W-:Y:S01]  /*aec0*/  FMUL R124, R124, R12.reuse ;  /* 0x0000000c7c7c7220 */ /* 0x080fe20000400000 */
[-C--:B------:R-:W-:Y:S01]  /*aed0*/  FMUL R133, R133, R12.reuse ;  /* 0x0000000c85857220 */ /* 0x080fe20000400000 */
[-C--:B------:R-:W-:Y:S01]  /*aee0*/  FMUL R140, R140, R12.reuse ;  /* 0x0000000c8c8c7220 */ /* 0x080fe20000400000 */
[-C--:B------:R-:W-:Y:S01]  /*aef0*/  FMUL R165, R165, R12.reuse ;  /* 0x0000000ca5a57220 */ /* 0x080fe20000400000 */
[-C--:B------:R-:W-:Y:S01]  /*af00*/  FMUL R178, R178, R12.reuse ;  /* 0x0000000cb2b27220 */ /* 0x080fe20000400000 */
[----:B------:R-:W-:Y:S01]  /*af10*/  FMUL R207, R207, R12 ;  /* 0x0000000ccfcf7220 */ /* 0x000fe20000400000 */
[----:B------:R-:W-:Y:S01]  /*af20*/  @!P2 IADD3 R123, P0, P3, R19, R28, R18 ;  /* 0x0000001c137ba210 */ /* 0x000fe20007b1e012 */
[-C--:B------:R-:W-:Y:S01]  /*af30*/  FMUL R136, R136, R12.reuse ;  /* 0x0000000c88887220 */ /* 0x080fe20000400000 */
[-C--:B------:R-:W-:Y:S01]  /*af40*/  FMUL R197, R197, R12.reuse ;  /* 0x0000000cc5c57220 */ /* 0x080fe20000400000 */
[----:B------:R-:W-:Y:S01]  /*af50*/  FMUL R160, R160, R12 ;  /* 0x0000000ca0a07220 */ /* 0x000fe20000400000 */
[----:B------:R-:W-:Y:S01]  /*af60*/  @!P2 IADD3.X R152, R16, R32, R15, P0, P3 ;  /* 0x000000201098a210 */ /* 0x000fe200007e640f */
[-C--:B------:R-:W-:Y:S01]  /*af70*/  FMUL R183, R183, R12.reuse ;  /* 0x0000000cb7b77220 */ /* 0x080fe20000400000 */
[----:B------:R-:W-:Y:S01]  /*af80*/  ISETP.LT.OR P0, PT, R30, 0x21, !P6 ;  /* 0x000000211e00780c */ /* 0x000fe20007701670 */
[-C--:B------:R-:W-:Y:S01]  /*af90*/  FMUL R206, R206, R12.reuse ;  /* 0x0000000ccece7220 */ /* 0x080fe20000400000 */
        /* <DEDUP_REMOVED lines=11> */
[----:B0-----:R-:W0:Y:S01]  /*b050*/  @!P0 LDC.64 R6, c[0x0][0x5c0] ;  /* 0x00017000ff068b82 */ /* 0x001e220000000a00 */
[----:B------:R-:W-:Y:S01]  /*b060*/  F2FP.SATFINITE.E4M3.F32.PACK_AB_MERGE_C R153, RZ, R153, RZ ;  /* 0x00000099ff99723e */ /* 0x000fe200048070ff */
        /* <DEDUP_REMOVED lines=19> */
[----:B------:R-:W-:Y:S01]  /*b1a0*/  FMUL R187, R187, R12 ;  /* 0x0000000cbbbb7220 */ /* 0x000fe20000400000 */
[----:B------:R-:W2:Y:S01]  /*b1b0*/  LDL.LU.64 R158, [R1+0x40] ;  /* 0x00004000019e7983 */ /* 0x000ea20000300a00 */
[----:B0-----:R-:W-:-:S02]  /*b1c0*/  @!P0 IADD3 R6, P3, R28, R6, RZ ;  /* 0x000000061c068210 */ /* 0x001fc40007f7e0ff */
[----:B------:R-:W-:Y:S01]  /*b1d0*/  ISETP.LT.OR P4, PT, R30, 0x21, !P1 ;  /* 0x000000211e00780c */ /* 0x000fe20004f81670 */
[----:B------:R-:W3:Y:S01]  /*b1e0*/  LDL.LU.64 R154, [R1+0x38] ;  /* 0x00003800019a7983 */ /* 0x000ee20000300a00 */
[----:B------:R-:W-:Y:S01]  /*b1f0*/  F2FP.SATFINITE.E4M3.F32.PACK_AB_MERGE_C R161, RZ, R148, RZ ;  /* 0x00000094ffa1723e */ /* 0x000fe200048070ff */
[----:B------:R-:W-:Y:S01]  /*b200*/  @!P0 IMAD.X R7, R32, 0x1, R7, P3 ;  /* 0x0000000120078824 */ /* 0x000fe200018e0607 */
[C---:B------:R-:W-:Y:S01]  /*b210*/  LOP3.LUT P5, RZ, R33.reuse, 0x100000, RZ, 0xc0, !PT ;  /* 0x0010000021ff7812 */ /* 0x040fe200078ac0ff */
[-C--:B------:R-:W-:Y:S01]  /*b220*/  FMUL R180, R180, R12.reuse ;  /* 0x0000000cb4b47220 */ /* 0x080fe20000400000 */
[----:B------:R-:W-:Y:S01]  /*b230*/  LOP3.LUT P2, RZ, R33, 0x800000, RZ, 0xc0, !PT ;  /* 0x0080000021ff7812 */ /* 0x000fe2000784c0ff */
[-C--:B------:R-:W-:Y:S01]  /*b240*/  FMUL R181, R181, R12.reuse ;  /* 0x0000000cb5b57220 */ /* 0x080fe20000400000 */
[----:B------:R0:W-:Y:S01]  /*b250*/  @!P0 STG.E.U8 desc[UR16][R6.64+0x20], R153 ;  /* 0x0000209906008986 */ /* 0x0001e2000c101110 */
[----:B------:R-:W-:Y:S01]  /*b260*/  ISETP.LT.OR P0, PT, R30, 0x22, !P6 ;  /* 0x000000221e00780c */ /* 0x000fe20007701670 */
[-C--:B------:R-:W-:Y:S01]  /*b270*/  FMUL R176, R176, R12.reuse ;  /* 0x0000000cb0b07220 */ /* 0x080fe20000400000 */
[----:B------:R-:W-:Y:S01]  /*b280*/  F2FP.SATFINITE.E4M3.F32.PACK_AB_MERGE_C R125, RZ, R125, RZ ;  /* 0x0000007dff7d723e */ /* 0x000fe200048070ff */
        /* <DEDUP_REMOVED lines=10> */
[----:B0-----:R-:W0:Y:S01]  /*b330*/  @!P0 LDC.64 R6, c[0x0][0x5c0] ;  /* 0x00017000ff068b82 */ /* 0x001e220000000a00 */
[----:B------:R-:W-:Y:S01]  /*b340*/  F2FP.SATFINITE.E4M3.F32.PACK_AB_MERGE_C R197, RZ, R197, RZ ;  /* 0x000000c5ffc5723e */ /* 0x000fe200048070ff */
[-C--:B------:R-:W-:Y:S01]  /*b350*/  FMUL R162, R162, R12.reuse ;  /* 0x0000000ca2a27220 */ /* 0x080fe20000400000 */
[----:B------:R-:W-:Y:S01]  /*b360*/  F2FP.SATFINITE.E4M3.F32.PACK_AB_MERGE_C R183, RZ, R183, RZ ;  /* 0x000000b7ffb7723e */ /* 0x000fe200048070ff */
[----:B------:R-:W-:Y:S01]  /*b370*/  FMUL R163, R163, R12 ;  /* 0x0000000ca3a37220 */ /* 0x000fe20000400000 */
[----:B------:R-:W-:-:S02]  /*b380*/  F2FP.SATFINITE.E4M3.F32.PACK_AB_MERGE_C R167, RZ, R167, RZ ;  /* 0x000000a7ffa7723e */ /* 0x000fc400048070ff */
[----:B------:R-:W-:Y:S02]  /*b390*/  F2FP.SATFINITE.E4M3.F32.PACK_AB_MERGE_C R157, RZ, R157, RZ ;  /* 0x0000009dff9d723e */ /* 0x000fe400048070ff */
[----:B------:R-:W-:Y:S02]  /*b3a0*/  F2FP.SATFINITE.E4M3.F32.PACK_AB_MERGE_C R149, RZ, R149, RZ ;  /* 0x00000095ff95723e */ /* 0x000fe400048070ff */
[----:B------:R-:W-:Y:S02]  /*b3b0*/  F2FP.SATFINITE.E4M3.F32.PACK_AB_MERGE_C R169, RZ, R169, RZ ;  /* 0x000000a9ffa9723e */ /* 0x000fe400048070ff */
[----:B------:R-:W-:Y:S02]  /*b3c0*/  F2FP.SATFINITE.E4M3.F32.PACK_AB_MERGE_C R191, RZ, R191, RZ ;  /* 0x000000bfffbf723e */ /* 0x000fe400048070ff */
[----:B------:R-:W-:Y:S02]  /*b3d0*/  F2FP.SATFINITE.E4M3.F32.PACK_AB_MERGE_C R203, RZ, R203, RZ ;  /* 0x000000cbffcb723e */ /* 0x000fe400048070ff */
[----:B------:R-:W-:-:S02]  /*b3e0*/  F2FP.SATFINITE.E4M3.F32.PACK_AB_MERGE_C R139, RZ, R139, RZ ;  /* 0x0000008bff8b723e */ /* 0x000fc400048070ff */
[----:B------:R-:W-:Y:S02]  /*b3f0*/  F2FP.SATFINITE.E4M3.F32.PACK_AB_MERGE_C R185, RZ, R185, RZ ;  /* 0x000000b9ffb9723e */ /* 0x000fe400048070ff */
[----:B------:R-:W-:Y:S02]  /*b400*/  F2FP.SATFINITE.E4M3.F32.PACK_AB_MERGE_C R209, RZ, R209, RZ ;  /* 0x000000d1ffd1723e */ /* 0x000fe400048070ff */
[----:B------:R-:W-:Y:S02]  /*b410*/  F2FP.SATFINITE.E4M3.F32.PACK_AB_MERGE_C R213, RZ, R213, RZ ;  /* 0x000000d5ffd5723e */ /* 0x000fe400048070ff */
[----:B0-----:R-:W-:Y:S02]  /*b420*/  @!P0 IADD3 R6, P3, R28, R6, RZ ;  /* 0x000000061c068210 */ /* 0x001fe40007f7e0ff */
[----:B------:R-:W-:Y:S02]  /*b430*/  F2FP.SATFINITE.E4M3.F32.PACK_AB_MERGE_C R211, RZ, R211, RZ ;  /* 0x000000d3ffd3723e */ /* 0x000fe400048070ff */
[----:B------:R-:W-:Y:S01]  /*b440*/  F2FP.SATFINITE.E4M3.F32.PACK_AB_MERGE_C R205, RZ, R205, RZ ;  /* 0x000000cdffcd723e */ /* 0x000fe200048070ff */
[----:B------:R-:W-:Y:S01]  /*b450*/  @!P0 IMAD.X R7, R32, 0x1, R7, P3 ;  /* 0x0000000120078824 */ /* 0x000fe200018e0607 */
[----:B------:R-:W-:-:S02]  /*b460*/  F2FP.SATFINITE.E4M3.F32.PACK_AB_MERGE_C R199, RZ, R199, RZ ;  /* 0x000000c7ffc7723e */ /* 0x000fc400048070ff */
[----:B------:R-:W-:Y:S02]  /*b470*/  F2FP.SATFINITE.E4M3.F32.PACK_AB_MERGE_C R193, RZ, R193, RZ ;  /* 0x000000c1ffc1723e */ /* 0x000fe400048070ff */
[----:B------:R0:W-:Y:S01]  /*b480*/  @!P0 STG.E.U8 desc[UR16][R6.64+0x21], R161 ;  /* 0x000021a106008986 */ /* 0x0001e2000c101110 */
[----:B------:R-:W-:Y:S02]  /*b490*/  @!P4 IADD3 R143, P0, P3, R19, R28, R18 ;  /* 0x0000001c138fc210 */ /* 0x000fe40007b1e012 */
[----:B------:R-:W-:Y:S02]  /*b4a0*/  F2FP.SATFINITE.E4M3.F32.PACK_AB_MERGE_C R189, RZ, R189, RZ ;  /* 0x000000bdffbd723e */ /* 0x000fe400048070ff */
[----:B------:R-:W-:Y:S02]  /*b4b0*/  @!P4 IADD3.X R164, R16, R32, R15, P0, P3 ;  /* 0x0000002010a4c210 */ /* 0x000fe400007e640f */
[----:B------:R-:W-:Y:S02]  /*b4c0*/  ISETP.LT.OR P4, PT, R30, 0x22, !P1 ;  /* 0x000000221e00780c */ /* 0x000fe40004f81670 */
[----:B------:R-:W-:-:S02]  /*b4d0*/  F2FP.SATFINITE.E4M3.F32.PACK_AB_MERGE_C R187, RZ, R187, RZ ;  /* 0x000000bbffbb723e */ /* 0x000fc400048070ff */
[----:B------:R-:W-:Y:S01]  /*b4e0*/  F2FP.SATFINITE.E4M3.F32.PACK_AB_MERGE_C R181, RZ, R181, RZ ;  /* 0x000000b5ffb5723e */ /* 0x000fe200048070ff */
[----:B0-----:R-:W-:Y:S01]  /*b4f0*/  FMUL R7, R145, R12 ;  /* 0x0000000c91077220 */ /* 0x001fe20000400000 */
[----:B------:R-:W-:Y:S02]  /*b500*/  F2FP.SATFINITE.E4M3.F32.PACK_AB_MERGE_C R161, RZ, R142, RZ ;  /* 0x0000008effa1723e */ /* 0x000fe400048070ff */
[----:B------:R-:W-:Y:S02]  /*b510*/  F2FP.SATFINITE.E4M3.F32.PACK_AB_MERGE_C R177, RZ, R177, RZ ;  /* 0x000000b1ffb1723e */ /* 0x000fe400048070ff */
[----:B------:R-:W-:Y:S02]  /*b520*/  F2FP.SATFINITE.E4M3.F32.PACK_AB_MERGE_C R7, RZ, R7, RZ ;  /* 0x00000007ff07723e */ /* 0x000fe400048070ff */
[----:B------:R-:W-:Y:S02]  /*b530*/  F2FP.SATFINITE.E4M3.F32.PACK_AB_MERGE_C R175, RZ, R175, RZ ;  /* 0x000000afffaf723e */ /* 0x000fe400048070ff */
[----:B------:R-:W-:Y:S01]  /*b540*/  @!P4 IADD3 R137, P0, P3, R19, R28, R18 ;  /* 0x0000001c1389c210 */ /* 0x000fe20007b1e012 */
[----:B------:R0:W-:Y:S01]  /*b550*/  @!P5 STG.E.U8 desc[UR16][R24.64+0x20], R7 ;  /* 0x000020071800d986 */ /* 0x0001e2000c101110 */
[----:B------:R-:W-:-:S02]  /*b560*/  ISETP.LT.OR P5, PT, R30, 0x29, !P1 ;  /* 0x000000291e00780c */ /* 0x000fc40004fa1670 */
[----:B------:R-:W-:Y:S01]  /*b570*/  @!P4 IADD3.X R148, R16, R32, R15, P0, P3 ;  /* 0x000000201094c210 */ /* 0x000fe200007e640f */
[----:B------:R-:W-:Y:S01]  /*b580*/  @!P2 STG.E.U8 desc[UR16][R26.64+0x21], R161 ;  /* 0x000021a11a00a986 */ /* 0x000fe2000c101110 */
[----:B------:R-:W-:Y:S02]  /*b590*/  ISETP.LT.OR P4, PT, R30, 0x2a, !P1 ;  /* 0x0000002a1e00780c */ /* 0x000fe40004f81670 */
[----:B------:R-:W-:Y:S02]  /*b5a0*/  F2FP.SATFINITE.E4M3.F32.PACK_AB_MERGE_C R171, RZ, R171, RZ ;  /* 0x000000abffab723e */ /* 0x000fe400048070ff */
[----:B------:R-:W-:-:S05]  /*b5b0*/  F2FP.SATFINITE.E4M3.F32.PACK_AB_MERGE_C R163, RZ, R163, RZ ;  /* 0x000000a3ffa3723e */ /* 0x000fca00048070ff */
[--C-:B------:R-:W-:Y:S02]  /*b5c0*/  @!P5 IADD3 R145, P0, P3, R19, R28, R18.reuse ;  /* 0x0000001c1391d210 */ /* 0x100fe40007b1e012 */
[----:B------:R-:W-:Y:S02]  /*b5d0*/  @P5 LOP3.LUT R11, R11, 0x10, RZ, 0xfc, !PT ;  /* 0x000000100b0b5812 */ /* 0x000fe400078efcff */
[C-C-:B------:R-:W-:Y:S02]  /*b5e0*/  @!P5 IADD3.X R168, R16.reuse, R32, R15.reuse, P0, P3 ;  /* 0x0000002010a8d210 */ /* 0x140fe400007e640f */
[----:B------:R-:W-:Y:S02]  /*b5f0*/  @!P4 IADD3 R153, P0, P3, R19, R28, R18 ;  /* 0x0000001c1399c210 */ /* 0x000fe40007b1e012 */
[----:B------:R-:W-:Y:S02]  /*b600*/  LOP3.LUT P5, RZ, R33, 0x80000000, RZ, 0xc0, !PT ;  /* 0x8000000021ff7812 */ /* 0x000fe400078ac0ff */
[----:B------:R-:W-:-:S02]  /*b610*/  @!P4 IADD3.X R142, R16, R32, R15, P0, P3 ;  /* 0x00000020108ec210 */ /* 0x000fc400007e640f */
[----:B------:R-:W-:Y:S02]  /*b620*/  ISETP.LT.OR P0, PT, R30, 0x29, !P6 ;  /* 0x000000291e00780c */ /* 0x000fe40007701670 */
[----:B------:R-:W-:-:S07]  /*b630*/  LOP3.LUT R11, R11, 0xfffff7ff, RZ, 0xc0, !PT ;  /* 0xfffff7ff0b0b7812 */ /* 0x000fce00078ec0ff */
[----:B------:R-:W-:-:S04]  /*b640*/  @P5 LOP3.LUT R11, R11, 0x800, RZ, 0xfc, !PT ;  /* 0x000008000b0b5812 */ /* 0x000fc800078efcff */
[----:B0-----:R-:W0:Y:S01]  /*b650*/  @!P0 LDC.64 R6, c[0x0][0x5c0] ;  /* 0x00017000ff068b82 */ /* 0x001e220000000a00 */
[----:B------:R-:W-:-:S04]  /*b660*/  LOP3.LUT R11, R11, 0xffffffdf, RZ, 0xc0, !PT ;  /* 0xffffffdf0b0b7812 */ /* 0x000fc800078ec0ff */
[----:B------:R-:W-:Y:S02]  /*b670*/  @P4 LOP3.LUT R11, R11, 0x20, RZ, 0xfc, !PT ;  /* 0x000000200b0b4812 */ /* 0x000fe400078efcff */
[----:B------:R-:W-:Y:S02]  /*b680*/  LOP3.LUT P4, RZ, R33, 0x40000000, RZ, 0xc0, !PT ;  /* 0x4000000021ff7812 */ /* 0x000fe4000788c0ff */
[----:B0-----:R-:W-:-:S05]  /*b690*/  @!P0 IADD3 R24, P3, R28, R6, RZ ;  /* 0x000000061c188210 */ /* 0x001fca0007f7e0ff */
[----:B------:R-:W-:-:S05]  /*b6a0*/  @!P0 IMAD.X R25, R32, 0x1, R7, P3 ;  /* 0x0000000120198824 */ /* 0x000fca00018e0607 */
[----:B------:R-:W-:Y:S01]  /*b6b0*/  @!P0 STG.E.U8 desc[UR16][R24.64+0x28], R125 ;  /* 0x0000287d18008986 */ /* 0x000fe2000c101110 */
[----:B------:R-:W-:-:S13]  /*b6c0*/  ISETP.LT.OR P0, PT, R30, 0x2a, !P6 ;  /* 0x0000002a1e00780c */ /* 0x000fda0007701670 */
[----:B------:R-:W0:Y:S02]  /*b6d0*/  @!P0 LDC.64 R6, c[0x0][0x5c0] ;  /* 0x00017000ff068b82 */ /* 0x000e240000000a00 */
[----:B0-----:R-:W-:-:S05]  /*b6e0*/  @!P0 IADD3 R6, P3, R28, R6, RZ ;  /* 0x000000061c068210 */ /* 0x001fca0007f7e0ff */
[----:B------:R-:W-:-:S05]  /*b6f0*/  @!P0 IMAD.X R7, R32, 0x1, R7, P3 ;  /* 0x0000000120078824 */ /* 0x000fca00018e0607 */
[----:B------:R0:W-:Y:S01]  /*b700*/  @!P0 STG.E.U8 desc[UR16][R6.64+0x29], R131 ;  /* 0x0000298306008986 */ /* 0x0001e2000c101110 */
[----:B------:R-:W-:Y:S02]  /*b710*/  ISETP.LT.OR P0, PT, R30, 0x31, !P1 ;  /* 0x000000311e00780c */ /* 0x000fe40004f01670 */
[----:B0-----:R-:W-:-:S11]  /*b720*/  F2FP.SATFINITE.E4M3.F32.PACK_AB_MERGE_C R131, RZ, R124, RZ ;  /* 0x0000007cff83723e */ /* 0x001fd600048070ff */
[----:B------:R-:W-:-:S04]  /*b730*/  @!P0 IADD3 R27, P2, P3, R19, R28, R18 ;  /* 0x0000001c131b8210 */ /* 0x000fc80007b5e012 */
[----:B------:R-:W-:Y:S02]  /*b740*/  @!P0 IADD3.X R26, R16, R32, R15, P2, P3 ;  /* 0x00000020101a8210 */ /* 0x000fe400017e640f */
[C---:B------:R-:W-:Y:S02]  /*b750*/  LOP3.LUT P2, RZ, R11.reuse, 0x2, RZ, 0xc0, !PT ;  /* 0x000000020bff7812 */ /* 0x040fe4000784c0ff */
[----:B------:R-:W-:Y:S02]  /*b760*/  LOP3.LUT R11, R11, 0xffffff7f, RZ, 0xc0, !PT ;  /* 0xffffff7f0b0b7812 */ /* 0x000fe400078ec0ff */
[----:B------:R-:W-:Y:S02]  /*b770*/  ISETP.LT.OR P3, PT, R30, 0x32, !P1 ;  /* 0x000000321e00780c */ /* 0x000fe40004f61670 */
[----:B------:R-:W-:-:S04]  /*b780*/  @P0 LOP3.LUT R11, R11, 0x80, RZ, 0xfc, !PT ;  /* 0x000000800b0b0812 */ /* 0x000fc800078efcff */
[C---:B------:R-:W-:Y:S02]  /*b790*/  LOP3.LUT P0, RZ, R11.reuse, 0x4, RZ, 0xc0, !PT ;  /* 0x000000040bff7812 */ /* 0x040fe4000780c0ff */
[----:B------:R-:W-:-:S04]  /*b7a0*/  LOP3.LUT R11, R11, 0xfffffeff, RZ, 0xc0, !PT ;  /* 0xfffffeff0b0b7812 */ /* 0x000fc800078ec0ff */
[----:B------:R-:W-:Y:S02]  /*b7b0*/  @P1 LOP3.LUT R11, R11, 0x100, RZ, 0xfc, !PT ;  /* 0x000001000b0b1812 */ /* 0x000fe400078efcff */
[----:B------:R-:W-:-:S04]  /*b7c0*/  @!P3 IADD3 R25, P1, P5, R19, R28, R18 ;  /* 0x0000001c1319b210 */ /* 0x000fc80007d3e012 */
[----:B------:R-:W-:Y:S01]  /*b7d0*/  @!P3 IADD3.X R24, R16, R32, R15, P1, P5 ;  /* 0x000000201018b210 */ /* 0x000fe20000fea40f */
[----:B------:R0:W-:Y:S01]  /*b7e0*/  @!P0 STG.E.U8 desc[UR16][R34.64+0x28], R21 ;  /* 0x0000281522008986 */ /* 0x0001e2000c101110 */
[----:B------:R-:W-:Y:S02]  /*b7f0*/  ISETP.LT.OR P0, PT, R30, 0x31, !P6 ;  /* 0x000000311e00780c */ /* 0x000fe40007701670 */
[C---:B------:R-:W-:Y:S02]  /*b800*/  LOP3.LUT P5, RZ, R11.reuse, 0x800, RZ, 0xc0, !PT ;  /* 0x000008000bff7812 */ /* 0x040fe400078ac0ff */
[----:B------:R-:W-:-:S04]  /*b810*/  LOP3.LUT R11, R11, 0xfffffdff, RZ, 0xc0, !PT ;  /* 0xfffffdff0b0b7812 */ /* 0x000fc800078ec0ff */
[----:B------:R-:W-:Y:S02]  /*b820*/  @P3 LOP3.LUT R11, R11, 0x200, RZ, 0xfc, !PT ;  /* 0x000002000b0b3812 */ /* 0x000fe400078efcff */
[----:B------:R-:W-:Y:S02]  /*b830*/  LOP3.LUT P3, RZ, R33, 0x8000000, RZ, 0xc0, !PT ;  /* 0x0800000021ff7812 */ /* 0x000fe4000786c0ff */
[----:B0-----:R-:W-:Y:S01]  /*b840*/  F2FP.SATFINITE.E4M3.F32.PACK_AB_MERGE_C R21, RZ, R140, RZ ;  /* 0x0000008cff15723e */ /* 0x001fe200048070ff */
[----:B------:R-:W0:Y:S02]  /*b850*/  @!P0 LDC.64 R6, c[0x0][0x5c0] ;  /* 0x00017000ff068b82 */ /* 0x000e240000000a00 */
[----:B------:R-:W-:Y:S01]  /*b860*/  @!P5 STG.E.U8 desc[UR16][R36.64+0x29], R131 ;  /* 0x000029832400d986 */ /* 0x000fe2000c101110 */
[----:B------:R-:W-:Y:S02]  /*b870*/  LOP3.LUT P5, RZ, R11, 0x1, RZ, 0xc0, !PT ;  /* 0x000000010bff7812 */ /* 0x000fe400078ac0ff */
[----:B0-----:R-:W-:-:S05]  /*b880*/  @!P0 IADD3 R124, P1, R28, R6, RZ ;  /* 0x000000061c7c8210 */ /* 0x001fca0007f3e0ff */
[----:B------:R-:W-:-:S05]  /*b890*/  @!P0 IMAD.X R125, R32, 0x1, R7, P1 ;  /* 0x00000001207d8824 */ /* 0x000fca00008e0607 */
[----:B------:R0:W-:Y:S01]  /*b8a0*/  @!P0 STG.E.U8 desc[UR16][R124.64+0x30], R133 ;  /* 0x000030857c008986 */ /* 0x0001e2000c101110 */
[----:B------:R-:W-:Y:S01]  /*b8b0*/  ISETP.LT.OR P0, PT, R30, 0x32, !P6 ;  /* 0x000000321e00780c */ /* 0x000fe20007701670 */
[-C--:B--2---:R-:W-:Y:S01]  /*b8c0*/  FMUL R158, R158, R12.reuse ;  /* 0x0000000c9e9e7220 */ /* 0x084fe20000400000 */
[-C--:B------:R-:W-:Y:S01]  /*b8d0*/  FMUL R159, R159, R12.reuse ;  /* 0x0000000c9f9f7220 */ /* 0x080fe20000400000 */
[----:B---3--:R-:W-:-:S04]  /*b8e0*/  FMUL R154, R154, R12 ;  /* 0x0000000c9a9a7220 */ /* 0x008fc80000400000 */
[----:B------:R-:W-:Y:S02]  /*b8f0*/  F2FP.SATFINITE.E4M3.F32.PACK_AB_MERGE_C R159, RZ, R159, RZ ;  /* 0x0000009fff9f723e */ /* 0x000fe400048070ff */
[----:B0-----:R-:W-:-:S04]  /*b900*/  F2FP.SATFINITE.E4M3.F32.PACK_AB_MERGE_C R125, RZ, R178, RZ ;  /* 0x000000b2ff7d723e */ /* 0x001fc800048070ff */
[----:B------:R-:W0:Y:S01]  /*b910*/  @!P0 LDC.64 R6, c[0x0][0x5c0] ;  /* 0x00017000ff068b82 */ /* 0x000e220000000a00 */
[----:B------:R-:W-:Y:S02]  /*b920*/  F2FP.SATFINITE.E4M3.F32.PACK_AB_MERGE_C R154, RZ, R154, RZ ;  /* 0x0000009aff9a723e */ /* 0x000fe400048070ff */
[----:B0-----:R-:W-:-:S05]  /*b930*/  @!P0 IADD3 R34, P1, R28, R6, RZ ;  /* 0x000000061c228210 */ /* 0x001fca0007f3e0ff */
[----:B------:R-:W-:-:S05]  /*b940*/  @!P0 IMAD.X R35, R32, 0x1, R7, P1 ;  /* 0x0000000120238824 */ /* 0x000fca00008e0607 */
[----:B------:R0:W-:Y:S01]  /*b950*/  @!P0 STG.E.U8 desc[UR16][R34.64+0x31], R21 ;  /* 0x0000311522008986 */ /* 0x0001e2000c101110 */
[C---:B------:R-:W-:Y:S02]  /*b960*/  ISETP.LT.OR P0, PT, R30.reuse, 0x39, !P6 ;  /* 0x000000391e00780c */ /* 0x040fe40007701670 */
[----:B------:R-:W-:Y:S01]  /*b970*/  ISETP.LT.OR P6, PT, R30, 0x3a, !P6 ;  /* 0x0000003a1e00780c */ /* 0x000fe200077c1670 */
[----:B------:R1:W-:Y:S01]  /*b980*/  @!P2 STG.E.U8 desc[UR16][R38.64+0x30], R165 ;  /* 0x000030a52600a986 */ /* 0x0003e2000c101110 */
[----:B------:R-:W-:-:S03]  /*b990*/  LOP3.LUT P2, RZ, R33, 0x10000000, RZ, 0xc0, !PT ;  /* 0x1000000021ff7812 */ /* 0x000fc6000784c0ff */
[----:B------:R-:W-:Y:S01]  /*b9a0*/  @!P4 STG.E.U8 desc[UR16][R40.64+0x31], R125 ;  /* 0x0000317d2800c986 */ /* 0x000fe2000c101110 */
[----:B------:R-:W-:Y:S02]  /*b9b0*/  LOP3.LUT P4, RZ, R29, 0x8000000, RZ, 0xc0, !PT ;  /* 0x080000001dff7812 */ /* 0x000fe4000788c0ff */
[----:B0-----:R-:W-:-:S03]  /*b9c0*/  F2FP.SATFINITE.E4M3.F32.PACK_AB_MERGE_C R35, RZ, R136, RZ ;  /* 0x00000088ff23723e */ /* 0x001fc600048070ff */
[----:B------:R-:W0:Y:S01]  /*b9d0*/  @!P0 LDC.64 R6, c[0x0][0x5c0] ;  /* 0x00017000ff068b82 */ /* 0x000e220000000a00 */
[----:B-1----:R-:W-:Y:S02]  /*b9e0*/  F2FP.SATFINITE.E4M3.F32.PACK_AB_MERGE_C R39, RZ, R206, RZ ;  /* 0x000000ceff27723e */ /* 0x002fe400048070ff */
[----:B0-----:R-:W-:-:S05]  /*b9f0*/  @!P0 IADD3 R36, P1, R28, R6, RZ ;  /* 0x000000061c248210 */ /* 0x001fca0007f3e0ff */
[----:B------:R-:W-:Y:S01]  /*ba00*/  @!P0 IMAD.X R37, R32, 0x1, R7, P1 ;  /* 0x0000000120258824 */ /* 0x000fe200008e0607 */
[----:B------:R-:W-:Y:S01]  /*ba10*/  LOP3.LUT P1, RZ, R33, 0x4000000, RZ, 0xc0, !PT ;  /* 0x0400000021ff7812 */ /* 0x000fe2000782c0ff */
[----:B------:R-:W0:Y:S03]  /*ba20*/  @!P6 LDC.64 R6, c[0x0][0x5c0] ;  /* 0x00017000ff06eb82 */ /* 0x000e260000000a00 */
[----:B------:R1:W-:Y:S01]  /*ba30*/  @!P0 STG.E.U8 desc[UR16][R36.64+0x38], R207 ;  /* 0x000038cf24008986 */ /* 0x0003e2000c101110 */
[----:B------:R-:W-:Y:S02]  /*ba40*/  P2R R21, PR, RZ, 0x2 ;  /* 0x00000002ff157803 */ /* 0x000fe40000000000 */
[----:B------:R-:W-:Y:S02]  /*ba50*/  LOP3.LUT P1, RZ, R29, 0x4000000, RZ, 0xc0, !PT ;  /* 0x040000001dff7812 */ /* 0x000fe4000782c0ff */
[----:B-1----:R-:W-:-:S02]  /*ba60*/  F2FP.SATFINITE.E4M3.F32.PACK_AB_MERGE_C R37, RZ, R160, RZ ;  /* 0x000000a0ff25723e */ /* 0x002fc400048070ff */
[----:B0-----:R-:W-:-:S05]  /*ba70*/  @!P6 IADD3 R6, P0, R28, R6, RZ ;  /* 0x000000061c06e210 */ /* 0x001fca0007f1e0ff */
[----:B------:R-:W-:Y:S01]  /*ba80*/  @!P6 IMAD.X R7, R32, 0x1, R7, P0 ;  /* 0x000000012007e824 */ /* 0x000fe200000e0607 */
[----:B------:R-:W-:-:S04]  /*ba90*/  LOP3.LUT P0, RZ, R33, 0x2000000, RZ, 0xc0, !PT ;  /* 0x0200000021ff7812 */ /* 0x000fc8000780c0ff */
[----:B------:R0:W-:Y:S01]  /*baa0*/  @!P6 STG.E.U8 desc[UR16][R6.64+0x39], R35 ;  /* 0x000039230600e986 */ /* 0x0001e2000c101110 */
[----:B------:R-:W-:-:S03]  /*bab0*/  LOP3.LUT P6, RZ, R33, 0x20000000, RZ, 0xc0, !PT ;  /* 0x2000000021ff7812 */ /* 0x000fc600078cc0ff */
[----:B------:R-:W-:Y:S01]  /*bac0*/  @!P5 STG.E.U8 desc[UR16][R42.64+0x38], R197 ;  /* 0x000038c52a00d986 */ /* 0x000fe2000c101110 */
[C---:B------:R-:W-:Y:S01]  /*bad0*/  LOP3.LUT P5, RZ, R29.reuse, 0x2000000, RZ, 0xc0, !PT ;  /* 0x020000001dff7812 */ /* 0x040fe200078ac0ff */
[----:B0-----:R-:W0:Y:S08]  /*bae0*/  @!P4 LDC.64 R6, c[0x0][0x5c0] ;  /* 0x00017000ff06cb82 */ /* 0x001e300000000a00 */
[----:B------:R-:W-:Y:S04]  /*baf0*/  @!P6 STG.E.U8 desc[UR16][R44.64+0x39], R37 ;  /* 0x000039252c00e986 */ /* 0x000fe8000c101110 */
[----:B------:R-:W-:Y:S01]  /*bb00*/  @!P2 STG.E.U8 desc[UR16][R46.64], R183 ;  /* 0x000000b72e00a986 */ /* 0x000fe2000c101110 */
[----:B------:R-:W-:-:S03]  /*bb10*/  LOP3.LUT P2, RZ, R29, 0x1000000, RZ, 0xc0, !PT ;  /* 0x010000001dff7812 */ /* 0x000fc6000784c0ff */
[----:B------:R1:W-:Y:S01]  /*bb20*/  @!P3 STG.E.U8 desc[UR16][R48.64+0x1], R39 ;  /* 0x000001273000b986 */ /* 0x0003e2000c101110 */
[----:B------:R-:W-:Y:S02]  /*bb30*/  LOP3.LUT P3, RZ, R33, 0x400000, RZ, 0xc0, !PT ;  /* 0x0040000021ff7812 */ /* 0x000fe4000786c0ff */
[----:B-1----:R-:W-:Y:S02]  /*bb40*/  F2FP.SATFINITE.E4M3.F32.PACK_AB_MERGE_C R39, RZ, R194, RZ ;  /* 0x000000c2ff27723e */ /* 0x002fe400048070ff */
[----:B0-----:R-:W-:-:S05]  /*bb50*/  @!P4 IADD3 R34, P6, R89, R6, RZ ;  /* 0x000000065922c210 */ /* 0x001fca0007fde0ff */
[----:B------:R-:W-:Y:S02]  /*bb60*/  @!P4 IMAD.X R35, R88, 0x1, R7, P6 ;  /* 0x000000015823c824 */ /* 0x000fe400030e0607 */
[----:B------:R-:W0:Y:S03]  /*bb70*/  @!P1 LDC.64 R6, c[0x0][0x5c0] ;  /* 0x00017000ff069b82 */ /* 0x000e260000000a00 */
[----:B------:R1:W-:Y:S01]  /*bb80*/  @!P4 STG.E.U8 desc[UR16][R34.64], R167 ;  /* 0x000000a72200c986 */ /* 0x0003e2000c101110 */
[----:B------:R-:W-:Y:S02]  /*bb90*/  LOP3.LUT P4, RZ, R29, 0x800000, RZ, 0xc0, !PT ;  /* 0x008000001dff7812 */ /* 0x000fe4000788c0ff */
[----:B0-----:R-:W-:-:S05]  /*bba0*/  @!P1 IADD3 R36, P6, R87, R6, RZ ;  /* 0x0000000657249210 */ /* 0x001fca0007fde0ff */
[----:B------:R-:W-:Y:S01]  /*bbb0*/  @!P1 IMAD.X R37, R86, 0x1, R7, P6 ;  /* 0x0000000156259824 */ /* 0x000fe200030e0607 */
[----:B------:R-:W-:Y:S01]  /*bbc0*/  LOP3.LUT P6, RZ, R29, 0x4000000, RZ, 0xc0, !PT ;  /* 0x040000001dff7812 */ /* 0x000fe200078cc0ff */
[----:B------:R-:W1:Y:S01]  /*bbd0*/  @!P5 LDC.64 R6, c[0x0][0x5c0] ;  /* 0x00017000ff06db82 */ /* 0x000e620000000a00 */
[----:B------:R-:W-:Y:S02]  /*bbe0*/  ISETP.NE.AND P1, PT, R21, RZ, PT ;  /* 0x000000ff1500720c */ /* 0x000fe40003f25270 */
[----:B------:R-:W-:-:S09]  /*bbf0*/  F2FP.SATFINITE.E4M3.F32.PACK_AB_MERGE_C R21, RZ, R146, RZ ;  /* 0x00000092ff15723e */ /* 0x000fd200048070ff */
[----:B------:R0:W-:Y:S04]  /*bc00*/  @!P6 STG.E.U8 desc[UR16][R36.64+0x1], R21 ;  /* 0x000001152400e986 */ /* 0x0001e8000c101110 */
[----:B------:R-:W-:Y:S01]  /*bc10*/  @!P1 STG.E.U8 desc[UR16][R50.64+0x8], R157 ;  /* 0x0000089d32009986 */ /* 0x000fe2000c101110 */
[----:B------:R-:W-:-:S03]  /*bc20*/  LOP3.LUT P1, RZ, R29, 0x400000, RZ, 0xc0, !PT ;  /* 0x004000001dff7812 */ /* 0x000fc6000782c0ff */
[----:B------:R2:W-:Y:S01]  /*bc30*/  @!P0 STG.E.U8 desc[UR16][R52.64+0x9], R39 ;  /* 0x0000092734008986 */ /* 0x0005e2000c101110 */
[----:B------:R-:W-:Y:S02]  /*bc40*/  LOP3.LUT P0, RZ, R33, 0x200000, RZ, 0xc0, !PT ;  /* 0x0020000021ff7812 */ /* 0x000fe4000780c0ff */
[----:B-1----:R-:W-:Y:S02]  /*bc50*/  @!P5 IADD3 R34, P6, R85, R6, RZ ;  /* 0x000000065522d210 */ /* 0x002fe40007fde0ff */
[----:B0-----:R-:W-:-:S03]  /*bc60*/  F2FP.SATFINITE.E4M3.F32.PACK_AB_MERGE_C R21, RZ, R156, RZ ;  /* 0x0000009cff15723e */ /* 0x001fc600048070ff */
[----:B------:R-:W-:Y:S02]  /*bc70*/  @!P5 IMAD.X R35, R84, 0x1, R7, P6 ;  /* 0x000000015423d824 */ /* 0x000fe400030e0607 */
[----:B------:R-:W0:Y:S01]  /*bc80*/  @!P2 LDC.64 R6, c[0x0][0x5c0] ;  /* 0x00017000ff06ab82 */ /* 0x000e220000000a00 */
[----:B--2---:R-:W-:Y:S02]  /*bc90*/  F2FP.SATFINITE.E4M3.F32.PACK_AB_MERGE_C R39, RZ, R174, RZ ;  /* 0x000000aeff27723e */ /* 0x004fe400048070ff */
[----:B------:R-:W-:Y:S01]  /*bca0*/  @!P5 STG.E.U8 desc[UR16][R34.64+0x8], R149 ;  /* 0x000008952200d986 */ /* 0x000fe2000c101110 */
[----:B------:R-:W-:Y:S02]  /*bcb0*/  LOP3.LUT P5, RZ, R33, 0x80000, RZ, 0xc0, !PT ;  /* 0x0008000021ff7812 */ /* 0x000fe400078ac0ff */
[----:B0-----:R-:W-:-:S05]  /*bcc0*/  @!P2 IADD3 R36, P6, R83, R6, RZ ;  /* 0x000000065324a210 */ /* 0x001fca0007fde0ff */
[----:B------:R-:W-:Y:S01]  /*bcd0*/  @!P2 IMAD.X R37, R82, 0x1, R7, P6 ;  /* 0x000000015225a824 */ /* 0x000fe200030e0607 */
[----:B------:R-:W-:Y:S01]  /*bce0*/  LOP3.LUT P6, RZ, R33, 0x1000000, RZ, 0xc0, !PT ;  /* 0x0100000021ff7812 */ /* 0x000fe200078cc0ff */
[----:B------:R-:W0:Y:S03]  /*bcf0*/  @!P4 LDC.64 R6, c[0x0][0x5c0] ;  /* 0x00017000ff06cb82 */ /* 0x000e260000000a00 */
[----:B------:R1:W-:Y:S01]  /*bd00*/  @!P2 STG.E.U8 desc[UR16][R36.64+0x9], R21 ;  /* 0x000009152400a986 */ /* 0x0003e2000c101110 */
[----:B------:R-:W-:-:S08]  /*bd10*/  LOP3.LUT P2, RZ, R11, 0x400, RZ, 0xc0, !PT ;  /* 0x000004000bff7812 */ /* 0x000fd0000784c0ff */
[----:B------:R-:W-:Y:S01]  /*bd20*/  @!P6 STG.E.U8 desc[UR16][R54.64+0x10], R169 ;  /* 0x000010a93600e986 */ /* 0x000fe2000c101110 */
[----:B-1----:R-:W-:-:S03]  /*bd30*/  F2FP.SATFINITE.E4M3.F32.PACK_AB_MERGE_C R21, RZ, R190, RZ ;  /* 0x000000beff15723e */ /* 0x002fc600048070ff */
[----:B------:R1:W-:Y:S01]  /*bd40*/  @!P3 STG.E.U8 desc[UR16][R56.64+0x11], R39 ;  /* 0x000011273800b986 */ /* 0x0003e2000c101110 */
[----:B------:R-:W-:Y:S02]  /*bd50*/  LOP3.LUT P3, RZ, R33, 0x20000, RZ, 0xc0, !PT ;  /* 0x0002000021ff7812 */ /* 0x000fe4000786c0ff */
[----:B0-----:R-:W-:Y:S02]  /*bd60*/  @!P4 IADD3 R34, P6, R81, R6, RZ ;  /* 0x000000065122c210 */ /* 0x001fe40007fde0ff */
[----:B-1----:R-:W-:-:S03]  /*bd70*/  F2FP.SATFINITE.E4M3.F32.PACK_AB_MERGE_C R39, RZ, R210, RZ ;  /* 0x000000d2ff27723e */ /* 0x002fc600048070ff */
[----:B------:R-:W-:Y:S02]  /*bd80*/  @!P4 IMAD.X R35, R80, 0x1, R7, P6 ;  /* 0x000000015023c824 */ /* 0x000fe400030e0607 */
[----:B------:R-:W0:Y:S03]  /*bd90*/  @!P1 LDC.64 R6, c[0x0][0x5c0] ;  /* 0x00017000ff069b82 */ /* 0x000e260000000a00 */
[----:B------:R-:W-:Y:S01]  /*bda0*/  @!P4 STG.E.U8 desc[UR16][R34.64+0x10], R191 ;  /* 0x000010bf2200c986 */ /* 0x000fe2000c101110 */
[----:B------:R-:W-:-:S04]  /*bdb0*/  LOP3.LUT P4, RZ, R33, 0x40000, RZ, 0xc0, !PT ;  /* 0x0004000021ff7812 */ /* 0x000fc8000788c0ff */
[----:B------:R-:W-:Y:S02]  /*bdc0*/  P2R R38, PR, RZ, 0x10 ;  /* 0x00000010ff267803 */ /* 0x000fe40000000000 */
[----:B------:R-:W-:Y:S02]  /*bdd0*/  LOP3.LUT P4, RZ, R29, 0x100000, RZ, 0xc0, !PT ;  /* 0x001000001dff7812 */ /* 0x000fe4000788c0ff */
[----:B0-----:R-:W-:-:S05]  /*bde0*/  @!P1 IADD3 R36, P6, R79, R6, RZ ;  /* 0x000000064f249210 */ /* 0x001fca0007fde0ff */
[----:B------:R-:W-:Y:S02]  /*bdf0*/  @!P1 IMAD.X R37, R76, 0x1, R7, P6 ;  /* 0x000000014c259824 */ /* 0x000fe400030e0607 */
[----:B------:R-:W0:Y:S03]  /*be00*/  @!P2 LDC.64 R6, c[0x0][0x5c0] ;  /* 0x00017000ff06ab82 */ /* 0x000e260000000a00 */
[----:B------:R1:W-:Y:S01]  /*be10*/  @!P1 STG.E.U8 desc[UR16][R36.64+0x11], R21 ;  /* 0x0000111524009986 */ /* 0x0003e2000c101110 */
[----:B------:R-:W-:-:S03]  /*be20*/  LOP3.LUT P1, RZ, R29, 0x80000, RZ, 0xc0, !PT ;  /* 0x000800001dff7812 */ /* 0x000fc6000782c0ff */
[----:B------:R-:W-:Y:S01]  /*be30*/  @!P0 STG.E.U8 desc[UR16][R58.64+0x18], R203 ;  /* 0x000018cb3a008986 */ /* 0x000fe2000c101110 */
[----:B------:R-:W-:-:S03]  /*be40*/  LOP3.LUT P0, RZ, R33, 0x10000, RZ, 0xc0, !PT ;  /* 0x0001000021ff7812 */ /* 0x000fc6000780c0ff */
[----:B------:R2:W-:Y:S01]  /*be50*/  @!P5 STG.E.U8 desc[UR16][R60.64+0x19], R39 ;  /* 0x000019273c00d986 */ /* 0x0005e2000c101110 */
[----:B------:R-:W-:Y:S02]  /*be60*/  P2R R40, PR, RZ, 0x1 ;  /* 0x00000001ff287803 */ /* 0x000fe40000000000 */
[C---:B------:R-:W-:Y:S02]  /*be70*/  LOP3.LUT P0, RZ, R29.reuse, 0x40000, RZ, 0xc0, !PT ;  /* 0x000400001dff7812 */ /* 0x040fe4000780c0ff */
[----:B-1----:R-:W-:Y:S02]  /*be80*/  F2FP.SATFINITE.E4M3.F32.PACK_AB_MERGE_C R21, RZ, R170, RZ ;  /* 0x000000aaff15723e */ /* 0x002fe400048070ff */
[----:B------:R-:W-:Y:S02]  /*be90*/  LOP3.LUT P5, RZ, R29, 0x20000, RZ, 0xc0, !PT ;  /* 0x000200001dff7812 */ /* 0x000fe400078ac0ff */
[----:B--2---:R-:W-:Y:S02]  /*bea0*/  F2FP.SATFINITE.E4M3.F32.PACK_AB_MERGE_C R39, RZ, R196, RZ ;  /* 0x000000c4ff27723e */ /* 0x004fe400048070ff */
        /* <DEDUP_REMOVED lines=9> */
[----:B------:R-:W-:-:S11]  /*bf40*/  ISETP.NE.AND P4, PT, R38, RZ, PT ;  /* 0x000000ff2600720c */ /* 0x000fd60003f85270 */
        /* <DEDUP_REMOVED lines=20> */
[----:B------:R-:W-:Y:S01]  /*c090*/  @!P2 STG.E.U8 desc[UR16][R68.64+0x29], R39 ;  /* 0x000029274400a986 */ /* 0x000fe2000c101110 */
[----:B------:R-:W-:Y:S02]  /*c0a0*/  LOP3.LUT P2, RZ, R33, 0x1000, RZ, 0xc0, !PT ;  /* 0x0000100021ff7812 */ /* 0x000fe4000784c0ff */
[----:B-1----:R-:W-:Y:S02]  /*c0b0*/  @!P5 IADD3 R34, P6, R95, R6, RZ ;  /* 0x000000065f22d210 */ /* 0x002fe40007fde0ff */
[----:B0-----:R-:W-:-:S03]  /*c0c0*/  F2FP.SATFINITE.E4M3.F32.PACK_AB_MERGE_C R21, RZ, R200, RZ ;  /* 0x000000c8ff15723e */ /* 0x001fc600048070ff */
[----:B------:R-:W-:Y:S02]  /*c0d0*/  @!P5 IMAD.X R35, R94, 0x1, R7, P6 ;  /* 0x000000015e23d824 */ /* 0x000fe400030e0607 */
[----:B------:R-:W0:Y:S03]  /*c0e0*/  @!P4 LDC.64 R6, c[0x0][0x5c0] ;  /* 0x00017000ff06cb82 */ /* 0x000e260000000a00 */
[----:B------:R1:W-:Y:S01]  /*c0f0*/  @!P5 STG.E.U8 desc[UR16][R34.64+0x28], R211 ;  /* 0x000028d32200d986 */ /* 0x0003e2000c101110 */
[----:B------:R-:W-:-:S04]  /*c100*/  LOP3.LUT P5, RZ, R29, 0x4000, RZ, 0xc0, !PT ;  /* 0x000040001dff7812 */ /* 0x000fc800078ac0ff */
[----:B-1----:R-:W1:Y:S01]  /*c110*/  @!P1 LDC.64 R34, c[0x0][0x5c0] ;  /* 0x00017000ff229b82 */ /* 0x002e620000000a00 */
[----:B0-----:R-:W-:-:S05]  /*c120*/  @!P4 IADD3 R6, P6, R99, R6, RZ ;  /* 0x000000066306c210 */ /* 0x001fca0007fde0ff */
[----:B------:R-:W-:Y:S01]  /*c130*/  @!P4 IMAD.X R7, R98, 0x1, R7, P6 ;  /* 0x000000016207c824 */ /* 0x000fe200030e0607 */
[----:B------:R-:W-:-:S04]  /*c140*/  LOP3.LUT P6, RZ, R33, 0x2000, RZ, 0xc0, !PT ;  /* 0x0000200021ff7812 */ /* 0x000fc800078cc0ff */
[----:B------:R0:W-:Y:S01]  /*c150*/  @!P4 STG.E.U8 desc[UR16][R6.64+0x29], R21 ;  /* 0x000029150600c986 */ /* 0x0001e2000c101110 */
[----:B------:R-:W-:Y:S02]  /*c160*/  LOP3.LUT P4, RZ, R29, 0x8, RZ, 0xc0, !PT ;  /* 0x000000081dff7812 */ /* 0x000fe4000788c0ff */
[----:B------:R-:W-:Y:S01]  /*c170*/  F2FP.SATFINITE.E4M3.F32.PACK_AB_MERGE_C R29, RZ, R198, RZ ;  /* 0x000000c6ff1d723e */ /* 0x000fe200048070ff */
[----:B------:R-:W-:Y:S01]  /*c180*/  @!P3 STG.E.U8 desc[UR16][R70.64+0x30], R205 ;  /* 0x000030cd4600b986 */ /* 0x000fe2000c101110 */
[-C--:B------:R-:W-:Y:S01]  /*c190*/  FMUL R155, R155, R12.reuse ;  /* 0x0000000c9b9b7220 */ /* 0x080fe20000400000 */
[-C--:B------:R-:W-:Y:S01]  /*c1a0*/  FMUL R144, R144, R12.reuse ;  /* 0x0000000c90907220 */ /* 0x080fe20000400000 */
[-C--:B------:R-:W-:Y:S01]  /*c1b0*/  FMUL R147, R147, R12.reuse ;  /* 0x0000000c93937220 */ /* 0x080fe20000400000 */
[----:B------:R-:W-:Y:S01]  /*c1c0*/  FMUL R138, R138, R12 ;  /* 0x0000000c8a8a7220 */ /* 0x000fe20000400000 */
[----:B------:R2:W-:Y:S01]  /*c1d0*/  @!P6 STG.E.U8 desc[UR16][R72.64+0x31], R29 ;  /* 0x0000311d4800e986 */ /* 0x0005e2000c101110 */
[----:B-1----:R-:W-:Y:S01]  /*c1e0*/  @!P1 IADD3 R34, P6, R101, R34, RZ ;  /* 0x0000002265229210 */ /* 0x002fe20007fde0ff */
[----:B0-----:R-:W0:Y:S01]  /*c1f0*/  @!P0 LDC.64 R6, c[0x0][0x5c0] ;  /* 0x00017000ff068b82 */ /* 0x001e220000000a00 */
[----:B------:R-:W-:-:S03]  /*c200*/  F2FP.SATFINITE.E4M3.F32.PACK_AB_MERGE_C R21, RZ, R192, RZ ;  /* 0x000000c0ff15723e */ /* 0x000fc600048070ff */
[----:B------:R-:W-:Y:S02]  /*c210*/  @!P1 IMAD.X R35, R100, 0x1, R35, P6 ;  /* 0x0000000164239824 */ /* 0x000fe400030e0623 */
[-C--:B------:R-:W-:Y:S01]  /*c220*/  FMUL R141, R141, R12.reuse ;  /* 0x0000000c8d8d7220 */ /* 0x080fe20000400000 */
[-C--:B------:R-:W-:Y:S01]  /*c230*/  FMUL R132, R132, R12.reuse ;  /* 0x0000000c84847220 */ /* 0x080fe20000400000 */
[-C--:B------:R-:W-:Y:S01]  /*c240*/  FMUL R129, R129, R12.reuse ;  /* 0x0000000c81817220 */ /* 0x080fe20000400000 */
[----:B------:R-:W-:Y:S01]  /*c250*/  FMUL R130, R130, R12 ;  /* 0x0000000c82827220 */ /* 0x000fe20000400000 */
[----:B------:R1:W-:Y:S01]  /*c260*/  @!P1 STG.E.U8 desc[UR16][R34.64+0x30], R199 ;  /* 0x000030c722009986 */ /* 0x0003e2000c101110 */
[----:B--2---:R-:W-:Y:S02]  /*c270*/  F2FP.SATFINITE.E4M3.F32.PACK_AB_MERGE_C R29, RZ, R188, RZ ;  /* 0x000000bcff1d723e */ /* 0x004fe400048070ff */
[C---:B------:R-:W-:Y:S02]  /*c280*/  LOP3.LUT P1, RZ, R11.reuse, 0x100, RZ, 0xc0, !PT ;  /* 0x000001000bff7812 */ /* 0x040fe4000782c0ff */
[----:B------:R-:W-:Y:S01]  /*c290*/  LOP3.LUT P3, RZ, R11, 0x200, RZ, 0xc0, !PT ;  /* 0x000002000bff7812 */ /* 0x000fe2000786c0ff */
[----:B-1----:R-:W1:Y:S01]  /*c2a0*/  @!P5 LDC.64 R34, c[0x0][0x5c0] ;  /* 0x00017000ff22db82 */ /* 0x002e620000000a00 */
[----:B0-----:R-:W-:-:S05]  /*c2b0*/  @!P0 IADD3 R6, P6, R105, R6, RZ ;  /* 0x0000000669068210 */ /* 0x001fca0007fde0ff */
[----:B------:R-:W-:Y:S01]  /*c2c0*/  @!P0 IMAD.X R7, R104, 0x1, R7, P6 ;  /* 0x0000000168078824 */ /* 0x000fe200030e0607 */
[----:B------:R-:W-:-:S04]  /*c2d0*/  LOP3.LUT P6, RZ, R33, 0x800, RZ, 0xc0, !PT ;  /* 0x0000080021ff7812 */ /* 0x000fc800078cc0ff */
[----:B------:R0:W-:Y:S01]  /*c2e0*/  @!P0 STG.E.U8 desc[UR16][R6.64+0x31], R21 ;  /* 0x0000311506008986 */ /* 0x0001e2000c101110 */
[----:B------:R-:W-:Y:S02]  /*c2f0*/  F2FP.SATFINITE.E4M3.F32.PACK_AB_MERGE_C R155, RZ, R155, RZ ;  /* 0x0000009bff9b723e */ /* 0x000fe400048070ff */
[----:B------:R-:W-:Y:S01]  /*c300*/  F2FP.SATFINITE.E4M3.F32.PACK_AB_MERGE_C R144, RZ, R144, RZ ;  /* 0x00000090ff90723e */ /* 0x000fe200048070ff */
[----:B------:R-:W-:Y:S01]  /*c310*/  @!P2 STG.E.U8 desc[UR16][R74.64+0x38], R193 ;  /* 0x000038c14a00a986 */ /* 0x000fe2000c101110 */
[----:B------:R-:W-:Y:S02]  /*c320*/  LOP3.LUT P2, RZ, R11, 0x40, RZ, 0xc0, !PT ;  /* 0x000000400bff7812 */ /* 0x000fe4000784c0ff */
[----:B------:R-:W-:Y:S02]  /*c330*/  F2FP.SATFINITE.E4M3.F32.PACK_AB_MERGE_C R147, RZ, R147, RZ ;  /* 0x00000093ff93723e */ /* 0x000fe400048070ff */
[----:B------:R2:W-:Y:S01]  /*c340*/  @!P6 STG.E.U8 desc[UR16][R214.64+0x39], R29 ;  /* 0x0000391dd600e986 */ /* 0x0005e2000c101110 */
[----:B-1----:R-:W-:Y:S01]  /*c350*/  @!P5 IADD3 R34, P6, R103, R34, RZ ;  /* 0x000000226722d210 */ /* 0x002fe20007fde0ff */
[----:B0-----:R-:W0:Y:S01]  /*c360*/  @!P4 LDC.64 R6, c[0x0][0x5c0] ;  /* 0x00017000ff06cb82 */ /* 0x001e220000000a00 */
[----:B------:R-:W-:-:S03]  /*c370*/  F2FP.SATFINITE.E4M3.F32.PACK_AB_MERGE_C R21, RZ, R182, RZ ;  /* 0x000000b6ff15723e */ /* 0x000fc600048070ff */
[----:B------:R-:W-:Y:S01]  /*c380*/  @!P5 IMAD.X R35, R102, 0x1, R35, P6 ;  /* 0x000000016623d824 */ /* 0x000fe200030e0623 */
[----:B------:R-:W-:Y:S02]  /*c390*/  F2FP.SATFINITE.E4M3.F32.PACK_AB_MERGE_C R141, RZ, R141, RZ ;  /* 0x0000008dff8d723e */ /* 0x000fe400048070ff */
[----:B------:R-:W-:Y:S02]  /*c3a0*/  F2FP.SATFINITE.E4M3.F32.PACK_AB_MERGE_C R129, RZ, R129, RZ ;  /* 0x00000081ff81723e */ /* 0x000fe400048070ff */
[----:B------:R-:W-:Y:S01]  /*c3b0*/  @!P5 STG.E.U8 desc[UR16][R34.64+0x38], R189 ;  /* 0x000038bd2200d986 */ /* 0x000fe2000c101110 */
[----:B------:R-:W-:Y:S02]  /*c3c0*/  ISETP.LT.OR P5, PT, R30, 0x1, !P2 ;  /* 0x000000011e00780c */ /* 0x000fe400057a1670 */
[----:B--2---:R-:W-:Y:S02]  /*c3d0*/  F2FP.SATFINITE.E4M3.F32.PACK_AB_MERGE_C R29, RZ, R180, RZ ;  /* 0x000000b4ff1d723e */ /* 0x004fe400048070ff */
[----:B------:R-:W-:-:S02]  /*c3e0*/  F2FP.SATFINITE.E4M3.F32.PACK_AB_MERGE_C R130, RZ, R130, RZ ;  /* 0x00000082ff82723e */ /* 0x000fc400048070ff */
[----:B------:R-:W-:Y:S02]  /*c3f0*/  LOP3.LUT P0, RZ, R11, 0x80, RZ, 0xc0, !PT ;  /* 0x000000800bff7812 */ /* 0x000fe4000780c0ff */
[----:B0-----:R-:W-:-:S11]  /*c400*/  @!P4 IADD3 R6, P6, R107, R6, RZ ;  /* 0x000000066b06c210 */ /* 0x001fd60007fde0ff */
[----:B------:R-:W0:Y:S01]  /*c410*/  @!P0 LDC.64 R36, c[0x0][0x5c0] ;  /* 0x00017000ff248b82 */ /* 0x000e220000000a00 */
[----:B------:R-:W-:Y:S01]  /*c420*/  @!P4 IMAD.X R7, R106, 0x1, R7, P6 ;  /* 0x000000016a07c824 */ /* 0x000fe200030e0607 */
[----:B------:R-:W-:-:S04]  /*c430*/  ISETP.LT.OR P6, PT, R30, 0x2, !P2 ;  /* 0x000000021e00780c */ /* 0x000fc800057c1670 */
[----:B------:R1:W-:Y:S01]  /*c440*/  @!P4 STG.E.U8 desc[UR16][R6.64+0x39], R21 ;  /* 0x000039150600c986 */ /* 0x0003e2000c101110 */
[----:B------:R-:W-:-:S03]  /*c450*/  LOP3.LUT P4, RZ, R11, 0x20, RZ, 0xc0, !PT ;  /* 0x000000200bff7812 */ /* 0x000fc6000788c0ff */
[----:B------:R-:W-:Y:S01]  /*c460*/  @!P5 STG.E.U8 desc[UR16][R216.64], R187 ;  /* 0x000000bbd800d986 */ /* 0x000fe2000c101110 */
[----:B------:R-:W-:-:S04]  /*c470*/  ISETP.LT.OR P5, PT, R30, 0x1, !P1 ;  /* 0x000000011e00780c */ /* 0x000fc80004fa1670 */
[----:B------:R2:W-:Y:S01]  /*c480*/  @!P6 STG.E.U8 desc[UR16][R218.64+0x1], R29 ;  /* 0x0000011dda00e986 */ /* 0x0005e2000c101110 */
[----:B-1----:R-:W-:-:S08]  /*c490*/  F2FP.SATFINITE.E4M3.F32.PACK_AB_MERGE_C R21, RZ, R176, RZ ;  /* 0x000000b0ff15723e */ /* 0x002fd000048070ff */
[----:B------:R-:W1:Y:S01]  /*c4a0*/  @!P5 LDC.64 R34, c[0x0][0x5c0] ;  /* 0x00017000ff22db82 */ /* 0x000e620000000a00 */
[----:B--2---:R-:W-:Y:S02]  /*c4b0*/  F2FP.SATFINITE.E4M3.F32.PACK_AB_MERGE_C R29, RZ, R172, RZ ;  /* 0x000000acff1d723e */ /* 0x004fe400048070ff */
[----:B-1----:R-:W-:-:S05]  /*c4c0*/  @!P5 IADD3 R34, P6, R109, R34, RZ ;  /* 0x000000226d22d210 */ /* 0x002fca0007fde0ff */
[----:B------:R-:W-:Y:S01]  /*c4d0*/  @!P5 IMAD.X R35, R110, 0x1, R35, P6 ;  /* 0x000000016e23d824 */ /* 0x000fe200030e0623 */
[C---:B------:R-:W-:Y:S02]  /*c4e0*/  ISETP.LT.OR P5, PT, R30.reuse, 0x2, !P1 ;  /* 0x000000021e00780c */ /* 0x040fe40004fa1670 */
[----:B------:R-:W-:-:S11]  /*c4f0*/  ISETP.LT.OR P6, PT, R30, 0x1, !P1 ;  /* 0x000000011e00780c */ /* 0x000fd60004fc1670 */
[----:B------:R-:W1:Y:S02]  /*c500*/  @!P5 LDC.64 R6, c[0x0][0x5c0] ;  /* 0x00017000ff06db82 */ /* 0x000e640000000a00 */
[----:B------:R-:W-:Y:S01]  /*c510*/  @!P6 STG.E.U8 desc[UR16][R34.64], R181 ;  /* 0x000000b52200e986 */ /* 0x000fe2000c101110 */
[----:B-1----:R-:W-:-:S05]  /*c520*/  @!P5 IADD3 R6, P6, R31, R6, RZ ;  /* 0x000000061f06d210 */ /* 0x002fca0007fde0ff */
[----:B------:R-:W-:Y:S01]  /*c530*/  @!P5 IMAD.X R7, R108, 0x1, R7, P6 ;  /* 0x000000016c07d824 */ /* 0x000fe200030e0607 */
[C---:B------:R-:W-:Y:S02]  /*c540*/  ISETP.LT.OR P6, PT, R30.reuse, 0x2, !P1 ;  /* 0x000000021e00780c */ /* 0x040fe40004fc1670 */
[----:B------:R-:W-:-:S11]  /*c550*/  ISETP.LT.OR P5, PT, R30, 0x9, !P2 ;  /* 0x000000091e00780c */ /* 0x000fd600057a1670 */
[----:B------:R1:W-:Y:S01]  /*c560*/  @!P6 STG.E.U8 desc[UR16][R6.64+0x1], R21 ;  /* 0x000001150600e986 */ /* 0x0003e2000c101110 */
[----:B------:R-:W-:-:S03]  /*c570*/  ISETP.LT.OR P6, PT, R30, 0xa, !P2 ;  /* 0x0000000a1e00780c */ /* 0x000fc600057c1670 */
[----:B------:R-:W-:Y:S01]  /*c580*/  @!P5 STG.E.U8 desc[UR16][R220.64+0x8], R177 ;  /* 0x000008b1dc00d986 */ /* 0x000fe2000c101110 */
[----:B------:R-:W-:Y:S02]  /*c590*/  ISETP.LT.OR P5, PT, R30, 0x9, !P1 ;  /* 0x000000091e00780c */ /* 0x000fe40004fa1670 */
[----:B-1----:R-:W-:-:S07]  /*c5a0*/  F2FP.SATFINITE.E4M3.F32.PACK_AB_MERGE_C R21, RZ, R166, RZ ;  /* 0x000000a6ff15723e */ /* 0x002fce00048070ff */
[----:B------:R1:W-:Y:S04]  /*c5b0*/  @!P6 STG.E.U8 desc[UR16][R222.64+0x9], R29 ;  /* 0x0000091dde00e986 */ /* 0x0003e8000c101110 */
[----:B------:R-:W2:Y:S01]  /*c5c0*/  @!P5 LDC.64 R34, c[0x0][0x5c0] ;  /* 0x00017000ff22db82 */ /* 0x000ea20000000a00 */
[----:B-1----:R-:W-:Y:S02]  /*c5d0*/  F2FP.SATFINITE.E4M3.F32.PACK_AB_MERGE_C R29, RZ, R162, RZ ;  /* 0x000000a2ff1d723e */ /* 0x002fe400048070ff */
[----:B--2---:R-:W-:-:S05]  /*c5e0*/  @!P5 IADD3 R34, P6, R111, R34, RZ ;  /* 0x000000226f22d210 */ /* 0x004fca0007fde0ff */
        /* <DEDUP_REMOVED lines=14> */
[----:B------:R-:W-:Y:S04]  /*c6d0*/  @!P6 STG.E.U8 desc[UR16][R226.64+0x11], R29 ;  /* 0x0000111de200e986 */ /* 0x000fe8000c101110 */
[----:B------:R-:W1:Y:S02]  /*c6e0*/  @!P5 LDC.64 R34, c[0x0][0x5c0] ;  /* 0x00017000ff22db82 */ /* 0x000e640000000a00 */
[----:B-1----:R-:W-:-:S05]  /*c6f0*/  @!P5 IADD3 R34, P6, R117, R34, RZ ;  /* 0x000000227522d210 */ /* 0x002fca0007fde0ff */
[----:B------:R-:W-:Y:S01]  /*c700*/  @!P5 IMAD.X R35, R118, 0x1, R35, P6 ;  /* 0x000000017623d824 */ /* 0x000fe200030e0623 */
[C---:B------:R-:W-:Y:S02]  /*c710*/  ISETP.LT.OR P5, PT, R30.reuse, 0x12, !P1 ;  /* 0x000000121e00780c */ /* 0x040fe40004fa1670 */
[----:B------:R-:W-:-:S11]  /*c720*/  ISETP.LT.OR P6, PT, R30, 0x11, !P1 ;  /* 0x000000111e00780c */ /* 0x000fd60004fc1670 */
[----:B------:R-:W1:Y:S02]  /*c730*/  @!P5 LDC.64 R6, c[0x0][0x5c0] ;  /* 0x00017000ff06db82 */ /* 0x000e640000000a00 */
[----:B------:R2:W-:Y:S01]  /*c740*/  @!P6 STG.E.U8 desc[UR16][R34.64+0x10], R163 ;  /* 0x000010a32200e986 */ /* 0x0005e2000c101110 */
[----:B-1----:R-:W-:-:S05]  /*c750*/  @!P5 IADD3 R6, P6, R115, R6, RZ ;  /* 0x000000067306d210 */ /* 0x002fca0007fde0ff */
[----:B------:R-:W-:Y:S01]  /*c760*/  @!P5 IMAD.X R7, R116, 0x1, R7, P6 ;  /* 0x000000017407d824 */ /* 0x000fe200030e0607 */
[C---:B------:R-:W-:Y:S02]  /*c770*/  ISETP.LT.OR P6, PT, R30.reuse, 0x12, !P1 ;  /* 0x000000121e00780c */ /* 0x040fe40004fc1670 */
[----:B------:R-:W-:-:S11]  /*c780*/  ISETP.LT.OR P5, PT, R30, 0x19, !P2 ;  /* 0x000000191e00780c */ /* 0x000fd600057a1670 */
[----:B------:R-:W-:Y:S01]  /*c790*/  @!P6 STG.E.U8 desc[UR16][R6.64+0x11], R21 ;  /* 0x000011150600e986 */ /* 0x000fe2000c101110 */
[----:B------:R-:W-:-:S03]  /*c7a0*/  ISETP.LT.OR P6, PT, R30, 0x1a, !P2 ;  /* 0x0000001a1e00780c */ /* 0x000fc600057c1670 */
[----:B------:R-:W-:Y:S01]  /*c7b0*/  @!P5 STG.E.U8 desc[UR16][R228.64+0x18], R159 ;  /* 0x0000189fe400d986 */ /* 0x000fe2000c101110 */
[----:B------:R-:W-:-:S09]  /*c7c0*/  ISETP.LT.OR P5, PT, R30, 0x19, !P1 ;  /* 0x000000191e00780c */ /* 0x000fd20004fa1670 */
[----:B------:R1:W-:Y:S04]  /*c7d0*/  @!P6 STG.E.U8 desc[UR16][R150.64+0x19], R154 ;  /* 0x0000199a9600e986 */ /* 0x0003e8000c101110 */
[----:B--2---:R-:W2:Y:S01]  /*c7e0*/  @!P5 LDC.64 R34, c[0x0][0x5c0] ;  /* 0x00017000ff22db82 */ /* 0x004ea20000000a00 */
[----:B-1----:R-:W3:Y:S01]  /*c7f0*/  LDL.LU.64 R150, [R1+0x30] ;  /* 0x0000300001967983 */ /* 0x002ee20000300a00 */
        /* <DEDUP_REMOVED lines=9> */
[----:B------:R-:W-:Y:S01]  /*c890*/  ISETP.LT.OR P5, PT, R30, 0x21, !P2 ;  /* 0x000000211e00780c */ /* 0x000fe200057a1670 */
[-C--:B---3--:R-:W-:Y:S01]  /*c8a0*/  FMUL R150, R150, R12.reuse ;  /* 0x0000000c96967220 */ /* 0x088fe20000400000 */
[----:B------:R-:W-:-:S04]  /*c8b0*/  FMUL R151, R151, R12 ;  /* 0x0000000c97977220 */ /* 0x000fc80000400000 */
[----:B------:R-:W-:Y:S02]  /*c8c0*/  F2FP.SATFINITE.E4M3.F32.PACK_AB_MERGE_C R21, RZ, R150, RZ ;  /* 0x00000096ff15723e */ /* 0x000fe400048070ff */
[----:B------:R-:W-:-:S03]  /*c8d0*/  F2FP.SATFINITE.E4M3.F32.PACK_AB_MERGE_C R151, RZ, R151, RZ ;  /* 0x00000097ff97723e */ /* 0x000fc600048070ff */
[----:B------:R-:W-:Y:S04]  /*c8e0*/  @!P6 STG.E.U8 desc[UR16][R6.64+0x19], R21 ;  /* 0x000019150600e986 */ /* 0x000fe8000c101110 */
[----:B------:R1:W-:Y:S04]  /*c8f0*/  @!P5 STG.E.U8 desc[UR16][R134.64+0x20], R151 ;  /* 0x000020978600d986 */ /* 0x0003e8000c101110 */
[----:B-1----:R-:W2:Y:S01]  /*c900*/  LDL.LU.64 R134, [R1+0x28] ;  /* 0x0000280001867983 */ /* 0x002ea20000300a00 */
[C---:B------:R-:W-:Y:S02]  /*c910*/  ISETP.LT.OR P5, PT, R30.reuse, 0x21, !P1 ;  /* 0x000000211e00780c */ /* 0x040fe40004fa1670 */
[----:B------:R-:W-:-:S11]  /*c920*/  ISETP.LT.OR P6, PT, R30, 0x22, !P2 ;  /* 0x000000221e00780c */ /* 0x000fd600057c1670 */
[----:B------:R-:W1:Y:S02]  /*c930*/  @!P5 LDC.64 R34, c[0x0][0x5c0] ;  /* 0x00017000ff22db82 */ /* 0x000e640000000a00 */
[----:B------:R3:W-:Y:S01]  /*c940*/  @!P6 STG.E.U8 desc[UR16][R22.64+0x21], R144 ;  /* 0x000021901600e986 */ /* 0x0007e2000c101110 */
[----:B------:R-:W-:-:S03]  /*c950*/  F2FP.SATFINITE.E4M3.F32.PACK_AB_MERGE_C R21, RZ, R138, RZ ;  /* 0x0000008aff15723e */ /* 0x000fc600048070ff */
[----:B---3--:R-:W3:Y:S01]  /*c960*/  LDL.LU.64 R22, [R1+0x20] ;  /* 0x0000200001167983 */ /* 0x008ee20000300a00 */
        /* <DEDUP_REMOVED lines=8> */
[----:B------:R-:W-:-:S04]  /*c9f0*/  ISETP.LT.OR P6, PT, R30, 0x2a, !P2 ;  /* 0x0000002a1e00780c */ /* 0x000fc800057c1670 */
[----:B------:R1:W-:Y:S01]  /*ca00*/  @!P5 STG.E.U8 desc[UR16][R6.64+0x21], R21 ;  /* 0x000021150600d986 */ /* 0x0003e2000c101110 */
[----:B------:R-:W-:Y:S01]  /*ca10*/  ISETP.LT.OR P5, PT, R30, 0x29, !P2 ;  /* 0x000000291e00780c */ /* 0x000fe200057a1670 */
[----:B-1----:R-:W1:-:S12]  /*ca20*/  @!P4 LDC.64 R6, c[0x0][0x5c0] ;  /* 0x00017000ff06cb82 */ /* 0x002e580000000a00 */
[----:B------:R4:W-:Y:S01]  /*ca30*/  @!P5 STG.E.U8 desc[UR16][R120.64+0x28], R141 ;  /* 0x0000288d7800d986 */ /* 0x0009e2000c101110 */
[----:B------:R-:W-:-:S03]  /*ca40*/  LOP3.LUT P5, RZ, R11, 0x10, RZ, 0xc0, !PT ;  /* 0x000000100bff7812 */ /* 0x000fc600078ac0ff */
[----:B----4-:R-:W4:Y:S10]  /*ca50*/  LDL.LU.64 R120, [R1+0x18] ;  /* 0x0000180001787983 */ /* 0x010f340000300a00 */
[----:B------:R-:W0:Y:S01]  /*ca60*/  @!P5 LDC.64 R34, c[0x0][0x5c0] ;  /* 0x00017000ff22db82 */ /* 0x000e220000000a00 */
[----:B------:R-:W-:Y:S01]  /*ca70*/  F2FP.SATFINITE.E4M3.F32.PACK_AB_MERGE_C R21, RZ, R132, RZ ;  /* 0x00000084ff15723e */ /* 0x000fe200048070ff */
[----:B--2---:R-:W-:-:S05]  /*ca80*/  FMUL R134, R134, R12 ;  /* 0x0000000c86867220 */ /* 0x004fca0000400000 */
[----:B------:R-:W-:Y:S01]  /*ca90*/  F2FP.SATFINITE.E4M3.F32.PACK_AB_MERGE_C R134, RZ, R134, RZ ;  /* 0x00000086ff86723e */ /* 0x000fe200048070ff */
[----:B------:R-:W-:-:S04]  /*caa0*/  FMUL R135, R135, R12 ;  /* 0x0000000c87877220 */ /* 0x000fc80000400000 */
[----:B------:R2:W-:Y:S01]  /*cab0*/  @!P6 STG.E.U8 desc[UR16][R8.64+0x29], R134 ;  /* 0x000029860800e986 */ /* 0x0005e2000c101110 */
[----:B0-----:R-:W-:Y:S02]  /*cac0*/  @!P5 IADD3 R34, P6, R145, R34, RZ ;  /* 0x000000229122d210 */ /* 0x001fe40007fde0ff */
[----:B------:R-:W-:-:S03]  /*cad0*/  F2FP.SATFINITE.E4M3.F32.PACK_AB_MERGE_C R135, RZ, R135, RZ ;  /* 0x00000087ff87723e */ /* 0x000fc600048070ff */
[----:B------:R-:W-:Y:S01]  /*cae0*/  @!P5 IMAD.X R35, R168, 0x1, R35, P6 ;  /* 0x00000001a823d824 */ /* 0x000fe200030e0623 */
[----:B------:R-:W-:-:S04]  /*caf0*/  ISETP.LT.OR P6, PT, R30, 0x31, !P2 ;  /* 0x000000311e00780c */ /* 0x000fc800057c1670 */
[----:B------:R0:W-:Y:S01]  /*cb00*/  @!P5 STG.E.U8 desc[UR16][R34.64+0x28], R135 ;  /* 0x000028872200d986 */ /* 0x0001e2000c101110 */
[----:B-1----:R-:W-:-:S03]  /*cb10*/  @!P4 IADD3 R6, P5, R153, R6, RZ ;  /* 0x000000069906c210 */ /* 0x002fc60007fbe0ff */
[----:B--2---:R1:W5:Y:S02]  /*cb20*/  LDL.LU.64 R8, [R1+0x10] ;  /* 0x0000100001087983 */ /* 0x0043640000300a00 */
[----:B------:R-:W-:-:S05]  /*cb30*/  @!P4 IMAD.X R7, R142, 0x1, R7, P5 ;  /* 0x000000018e07c824 */ /* 0x000fca00028e0607 */
[----:B------:R-:W-:Y:S01]  /*cb40*/  @!P4 STG.E.U8 desc[UR16][R6.64+0x29], R21 ;  /* 0x000029150600c986 */ /* 0x000fe2000c101110 */
[----:B0-----:R-:W0:Y:S03]  /*cb50*/  @!P3 LDC.64 R34, c[0x0][0x5c0] ;  /* 0x00017000ff22bb82 */ /* 0x001e260000000a00 */
[----:B------:R2:W-:Y:S01]  /*cb60*/  @!P6 STG.E.U8 desc[UR16][R4.64+0x30], R129 ;  /* 0x000030810400e986 */ /* 0x0005e2000c101110 */
[----:B------:R-:W-:-:S03]  /*cb70*/  ISETP.LT.OR P6, PT, R30, 0x32, !P2 ;  /* 0x000000321e00780c */ /* 0x000fc600057c1670 */
[----:B--2---:R1:W5:Y:S01]  /*cb80*/  LDL.LU.64 R4, [R1+0x8] ;  /* 0x0000080001047983 */ /* 0x0043620000300a00 */
[C---:B------:R-:W-:Y:S02]  /*cb90*/  ISETP.LT.OR P4, PT, R30.reuse, 0x39, !P2 ;  /* 0x000000391e00780c */ /* 0x040fe40005781670 */
[----:B------:R-:W-:-:S07]  /*cba0*/  ISETP.LT.OR P2, PT, R30, 0x3a, !P2 ;  /* 0x0000003a1e00780c */ /* 0x000fce0005741670 */
[----:B------:R2:W-:Y:S01]  /*cbb0*/  @!P6 STG.E.U8 desc[UR16][R2.64+0x31], R130 ;  /* 0x000031820200e986 */ /* 0x0005e2000c101110 */
[----:B------:R-:W-:Y:S01]  /*cbc0*/  @!P0 IADD3 R6, P5, R27, R36, RZ ;  /* 0x000000241b068210 */ /* 0x000fe20007fbe0ff */
[-C--:B------:R-:W-:Y:S02]  /*cbd0*/  FMUL R127, R127, R12.reuse ;  /* 0x0000000c7f7f7220 */ /* 0x080fe40000400000 */
[----:B------:R-:W1:Y:S01]  /*cbe0*/  @!P4 LDC.64 R38, c[0x0][0x5c0] ;  /* 0x00017000ff26cb82 */ /* 0x000e620000000a00 */
[----:B--2---:R2:W5:Y:S01]  /*cbf0*/  LDL.LU.64 R2, [R1] ;  /* 0x0000000001027983 */ /* 0x0045620000300a00 */
[----:B------:R-:W-:Y:S01]  /*cc00*/  @!P0 IMAD.X R7, R26, 0x1, R37, P5 ;  /* 0x000000011a078824 */ /* 0x000fe200028e0625 */
[----:B------:R-:W-:Y:S01]  /*cc10*/  ISETP.LT.OR P5, PT, R30, 0x39, !P1 ;  /* 0x000000391e00780c */ /* 0x000fe20004fa1670 */
[-C--:B------:R-:W-:Y:S01]  /*cc20*/  FMUL R122, R122, R12.reuse ;  /* 0x0000000c7a7a7220 */ /* 0x080fe20000400000 */
[----:B------:R-:W-:Y:S01]  /*cc30*/  F2FP.SATFINITE.E4M3.F32.PACK_AB_MERGE_C R127, RZ, R127, RZ ;  /* 0x0000007fff7f723e */ /* 0x000fe200048070ff */
[----:B---3--:R-:W-:-:S02]  /*cc40*/  FMUL R23, R23, R12 ;  /* 0x0000000c17177220 */ /* 0x008fc40000400000 */
[----:B------:R-:W3:Y:S01]  /*cc50*/  @!P2 LDC.64 R36, c[0x0][0x5c0] ;  /* 0x00017000ff24ab82 */ /* 0x000ee20000000a00 */
[----:B------:R-:W-:Y:S01]  /*cc60*/  ISETP.LT.OR P1, PT, R30, 0x3a, !P1 ;  /* 0x0000003a1e00780c */ /* 0x000fe20004f21670 */
[----:B------:R-:W-:Y:S01]  /*cc70*/  @!P0 STG.E.U8 desc[UR16][R6.64+0x30], R127 ;  /* 0x0000307f06008986 */ /* 0x000fe2000c101110 */
[----:B0-----:R-:W-:Y:S02]  /*cc80*/  @!P3 IADD3 R26, P0, R25, R34, RZ ;  /* 0x00000022191ab210 */ /* 0x001fe40007f1e0ff */
[----:B------:R-:W-:Y:S02]  /*cc90*/  F2FP.SATFINITE.E4M3.F32.PACK_AB_MERGE_C R21, RZ, R122, RZ ;  /* 0x0000007aff15723e */ /* 0x000fe400048070ff */
[----:B------:R-:W-:Y:S01]  /*cca0*/  F2FP.SATFINITE.E4M3.F32.PACK_AB_MERGE_C R29, RZ, R23, RZ ;  /* 0x00000017ff1d723e */ /* 0x000fe200048070ff */
[----:B------:R-:W-:Y:S01]  /*ccb0*/  @!P3 IMAD.X R27, R24, 0x1, R35, P0 ;  /* 0x00000001181bb824 */ /* 0x000fe200000e0623 */
[----:B------:R-:W0:Y:S04]  /*ccc0*/  @!P5 LDC.64 R40, c[0x0][0x5c0] ;  /* 0x00017000ff28db82 */ /* 0x000e280000000a00 */
[----:B------:R2:W-:Y:S01]  /*ccd0*/  @!P3 STG.E.U8 desc[UR16][R26.64+0x31], R21 ;  /* 0x000031151a00b986 */ /* 0x0005e2000c101110 */
[----:B-1----:R-:W-:-:S03]  /*cce0*/  @!P4 IADD3 R24, P0, P3, R28, R38, R19 ;  /* 0x000000261c18c210 */ /* 0x002fc60007b1e013 */
[----:B------:R-:W1:Y:S01]  /*ccf0*/  @!P1 LDC.64 R42, c[0x0][0x5c0] ;  /* 0x00017000ff2a9b82 */ /* 0x000e620000000a00 */
[----:B------:R-:W-:Y:S02]  /*cd00*/  @!P4 IADD3.X R25, R32, R39, R16, P0, P3 ;  /* 0x000000272019c210 */ /* 0x000fe400007e6410 */
[----:B---3--:R-:W-:-:S03]  /*cd10*/  @!P2 IADD3 R30, P0, P3, R28, R36, R19 ;  /* 0x000000241c1ea210 */ /* 0x008fc60007b1e013 */
[----:B------:R3:W-:Y:S01]  /*cd20*/  @!P4 STG.E.U8 desc[UR16][R24.64+0x38], R29 ;  /* 0x0000381d1800c986 */ /* 0x0007e2000c101110 */
[----:B--2---:R-:W-:Y:S01]  /*cd30*/  FMUL R21, R22, R12 ;  /* 0x0000000c16157220 */ /* 0x004fe20000400000 */
[----:B------:R-:W-:Y:S02]  /*cd40*/  @!P2 IADD3.X R31, R32, R37, R16, P0, P3 ;  /* 0x00000025201fa210 */ /* 0x000fe400007e6410 */
[C-C-:B------:R-:W-:Y:S02]  /*cd50*/  @!P5 IADD3 R7, P0, P3, R19.reuse, R28, R18.reuse ;  /* 0x0000001c1307d210 */ /* 0x140fe40007b1e012 */
[----:B------:R-:W-:Y:S02]  /*cd60*/  F2FP.SATFINITE.E4M3.F32.PACK_AB_MERGE_C R21, RZ, R21, RZ ;  /* 0x00000015ff15723e */ /* 0x000fe400048070ff */
[----:B------:R-:W-:Y:S02]  /*cd70*/  @!P5 IADD3.X R34, R16, R32, R15, P0, P3 ;  /* 0x000000201022d210 */ /* 0x000fe400007e640f */
[----:B------:R-:W-:Y:S01]  /*cd80*/  @!P1 IADD3 R23, P0, P3, R19, R28, R18 ;  /* 0x0000001c13179210 */ /* 0x000fe20007b1e012 */
[----:B------:R2:W-:Y:S01]  /*cd90*/  @!P2 STG.E.U8 desc[UR16][R30.64+0x39], R21 ;  /* 0x000039151e00a986 */ /* 0x0005e2000c101110 */
[----:B0-----:R-:W-:-:S02]  /*cda0*/  @!P5 IADD3 R6, P4, R7, R40, RZ ;  /* 0x000000280706d210 */ /* 0x001fc40007f9e0ff */
[----:B------:R-:W-:Y:S02]  /*cdb0*/  @!P1 IADD3.X R32, R16, R32, R15, P0, P3 ;  /* 0x0000002010209210 */ /* 0x000fe400007e640f */
[----:B-1----:R-:W-:Y:S01]  /*cdc0*/  @!P1 IADD3 R22, P0, R23, R42, RZ ;  /* 0x0000002a17169210 */ /* 0x002fe20007f1e0ff */
[----:B------:R-:W-:Y:S02]  /*cdd0*/  @!P5 IMAD.X R7, R34, 0x1, R41, P4 ;  /* 0x000000012207d824 */ /* 0x000fe400020e0629 */
[-C--:B----4-:R-:W-:Y:S01]  /*cde0*/  FMUL R121, R121, R12.reuse ;  /* 0x0000000c79797220 */ /* 0x090fe20000400000 */
[----:B------:R-:W-:Y:S01]  /*cdf0*/  FMUL R120, R120, R12 ;  /* 0x0000000c78787220 */ /* 0x000fe20000400000 */
[----:B------:R-:W-:-:S03]  /*ce00*/  @!P1 IMAD.X R23, R32, 0x1, R43, P0 ;  /* 0x0000000120179824 */ /* 0x000fc600000e062b */
[----:B------:R-:W-:Y:S02]  /*ce10*/  F2FP.SATFINITE.E4M3.F32.PACK_AB_MERGE_C R121, RZ, R121, RZ ;  /* 0x00000079ff79723e */ /* 0x000fe400048070ff */
[----:B---3--:R-:W-:-:S03]  /*ce20*/  F2FP.SATFINITE.E4M3.F32.PACK_AB_MERGE_C R25, RZ, R120, RZ ;  /* 0x00000078ff19723e */ /* 0x008fc600048070ff */
[----:B------:R2:W-:Y:S04]  /*ce30*/  @!P5 STG.E.U8 desc[UR16][R6.64+0x38], R121 ;  /* 0x000038790600d986 */ /* 0x0005e8000c101110 */
[----:B------:R2:W-:Y:S02]  /*ce40*/  @!P1 STG.E.U8 desc[UR16][R22.64+0x39], R25 ;  /* 0x0000391916009986 */ /* 0x0005e4000c101110 */
.L_x_40:
[----:B------:R-:W-:Y:S05]  /*ce50*/  BSYNC B0 ;  /* 0x0000000000007941 */ /* 0x000fea0003800000 */
.L_x_36:
[----:B------:R-:W-:Y:S01]  /*ce60*/  ULDC UR6, c[0x0][0xc] ;  /* 0x0000030000067ab9 */ /* 0x000fe20000000800 */
[----:B------:R-:W-:Y:S01]  /*ce70*/  ULDC UR7, c[0x0][0x10] ;  /* 0x0000040000077ab9 */ /* 0x000fe20000000800 */
[----:B0-23--:R-:W0:Y:S01]  /*ce80*/  LDC R7, c[0x0][0x14] ;  /* 0x00000500ff077b82 */ /* 0x00de220000000800 */
[----:B------:R-:W-:Y:S01]  /*ce90*/  UIMAD.WIDE.U32 UR6, UR6, UR7, URZ ;  /* 0x00000007060672a5 */ /* 0x000fe2000f8e003f */
[----:B-----5:R-:W-:Y:S01]  /*cea0*/  PRMT R21, RZ, 0x7610, R21 ;  /* 0x00007610ff157816 */ /* 0x020fe20000000015 */
[----:B------:R-:W-:-:S04]  /*ceb0*/  IMAD.MOV.U32 R6, RZ, RZ, -0x1 ;  /* 0xffffffffff067424 */ /* 0x000fc800078e00ff */
[----:B0-----:R-:W-:-:S04]  /*cec0*/  IMAD.WIDE.U32 R2, R7, UR6, R2 ;  /* 0x0000000607027c25 */ /* 0x001fc8000f8e0002 */
[----:B------:R-:W-:Y:S01]  /*ced0*/  IMAD R7, R7, UR7, RZ ;  /* 0x0000000707077c24 */ /* 0x000fe2000f8e02ff */
[----:B------:R-:W-:Y:S02]  /*cee0*/  ULDC.64 UR6, c[0x0][0x650] ;  /* 0x0001940000067ab9 */ /* 0x000fe40000000a00 */
[----:B------:R-:W-:Y:S01]  /*cef0*/  ISETP.GE.U32.AND P0, PT, R2, UR6, PT ;  /* 0x0000000602007c0c */ /* 0x000fe2000bf06070 */
[----:B------:R-:W-:Y:S02]  /*cf00*/  IMAD.IADD R3, R3, 0x1, R7 ;  /* 0x0000000103037824 */ /* 0x000fe400078e0207 */
[----:B------:R-:W-:-:S03]  /*cf10*/  IMAD.MOV.U32 R7, RZ, RZ, -0x1 ;  /* 0xffffffffff077424 */ /* 0x000fc600078e00ff */
[----:B------:R-:W-:-:S13]  /*cf20*/  ISETP.GE.U32.AND.EX P0, PT, R3, UR7, PT, P0 ;  /* 0x0000000703007c0c */ /* 0x000fda000bf06100 */
[----:B------:R-:W-:Y:S05]  /*cf30*/  @P0 BRA `(.L_x_41) ;  /* 0x0000000400640947 */ /* 0x000fea0003800000 */
[----:B------:R-:W0:Y:S01]  /*cf40*/  S2R R32, SR_CTAID.X ;  /* 0x0000000000207919 */ /* 0x000e220000002500 */
[----:B------:R-:W2:Y:S01]  /*cf50*/  LDC.64 R26, c[0x0][0x628] ;  /* 0x00018a00ff1a7b82 */ /* 0x000ea20000000a00 */
[----:B------:R-:W-:Y:S01]  /*cf60*/  ULDC UR6, c[0x0][0x150] ;  /* 0x0000540000067ab9 */ /* 0x000fe20000000800 */
[----:B-1----:R-:W-:Y:S01]  /*cf70*/  IMAD.MOV.U32 R24, RZ, RZ, R2 ;  /* 0x000000ffff187224 */ /* 0x002fe200078e0002 */
[----:B------:R-:W1:Y:S01]  /*cf80*/  S2R R34, SR_CTAID.Y ;  /* 0x0000000000227919 */ /* 0x000e620000002600 */
[----:B------:R-:W-:-:S04]  /*cf90*/  IMAD.MOV.U32 R25, RZ, RZ, R3 ;  /* 0x000000ffff197224 */ /* 0x000fc800078e0003 */
[----:B------:R-:W3:Y:S08]  /*cfa0*/  LDC R35, c[0x0][0x144] ;  /* 0x00005100ff237b82 */ /* 0x000ef00000000800 */
[----:B------:R-:W4:Y:S08]  /*cfb0*/  LDC R8, c[0x0][0x630] ;  /* 0x00018c00ff087b82 */ /* 0x000f300000000800 */
[----:B------:R-:W1:Y:S01]  /*cfc0*/  LDC.64 R30, c[0x0][0x620] ;  /* 0x00018800ff1e7b82 */ /* 0x000e620000000a00 */
[----:B--2---:R-:W-:-:S04]  /*cfd0*/  ISETP.NE.U32.AND P0, PT, R26, RZ, PT ;  /* 0x000000ff1a00720c */ /* 0x004fc80003f05070 */
[----:B------:R-:W-:Y:S02]  /*cfe0*/  ISETP.NE.AND.EX P0, PT, R27, RZ, PT, P0 ;  /* 0x000000ff1b00720c */ /* 0x000fe40003f05300 */
[----:B0-----:R-:W-:-:S05]  /*cff0*/  I2FP.F32.U32 R6, R32 ;  /* 0x0000002000067245 */ /* 0x001fca0000201000 */
[----:B------:R-:W-:-:S04]  /*d000*/  FMUL R6, R6, UR6 ;  /* 0x0000000606067c20 */ /* 0x000fc80008400000 */
[----:B------:R0:W2:Y:S02]  /*d010*/  F2I.U32.TRUNC.NTZ R33, R6 ;  /* 0x0000000600217305 */ /* 0x0000a4000020f000 */
[----:B---34-:R-:W-:Y:S05]  /*d020*/  @!P0 BRA `(.L_x_42) ;  /* 0x0000000000288947 */ /* 0x018fea0003800000 */
[----:B------:R-:W3:Y:S02]  /*d030*/  LDC R7, c[0x0][0x634] ;  /* 0x00018d00ff077b82 */ /* 0x000ee40000000800 */
[----:B---3--:R-:W-:-:S05]  /*d040*/  IADD3 R21, P0, R2, R7, RZ ;  /* 0x0000000702157210 */ /* 0x008fca0007f1e0ff */
[----:B------:R-:W-:-:S04]  /*d050*/  IMAD.X R29, RZ, RZ, R3, P0 ;  /* 0x000000ffff1d7224 */ /* 0x000fc800000e0603 */
[----:B0-----:R-:W-:-:S04]  /*d060*/  IMAD.WIDE.U32 R6, R29, R26, RZ ;  /* 0x0000001a1d067225 */ /* 0x001fc800078e00ff */
[----:B------:R-:W-:-:S04]  /*d070*/  IMAD.WIDE.U32 R22, P0, R21, R27, R6 ;  /* 0x0000001b15167225 */ /* 0x000fc80007800006 */
[----:B------:R-:W-:-:S04]  /*d080*/  IMAD.WIDE.U32 R6, R21, R26, RZ ;  /* 0x0000001a15067225 */ /* 0x000fc800078e00ff */
[----:B------:R-:W-:Y:S01]  /*d090*/  IMAD.X R25, RZ, RZ, RZ, P0 ;  /* 0x000000ffff197224 */ /* 0x000fe200000e06ff */
[----:B------:R-:W-:Y:S01]  /*d0a0*/  IADD3 RZ, P0, R7, R22, RZ ;  /* 0x0000001607ff7210 */ /* 0x000fe20007f1e0ff */
[----:B------:R-:W-:-:S04]  /*d0b0*/  IMAD.MOV.U32 R24, RZ, RZ, R23 ;  /* 0x000000ffff187224 */ /* 0x000fc800078e0017 */
[----:B------:R-:W-:-:S08]  /*d0c0*/  IMAD.WIDE.U32.X R24, R29, R27, R24, P0 ;  /* 0x0000001b1d187225 */ /* 0x000fd000000e0418 */
.L_x_42:
[----:B------:R-:W3:Y:S01]  /*d0d0*/  LDC.64 R38, c[0x0][0x640] ;  /* 0x00019000ff267b82 */ /* 0x000ee20000000a00 */
[-C--:B------:R-:W-:Y:S01]  /*d0e0*/  SHF.R.U64 R28, R24, R8.reuse, R25 ;  /* 0x00000008181c7219 */ /* 0x080fe20000001219 */
[----:B--2---:R-:W-:Y:S01]  /*d0f0*/  IMAD.MOV R33, RZ, RZ, -R33 ;  /* 0x000000ffff217224 */ /* 0x004fe200078e0a21 */
[----:B0-----:R-:W-:Y:S01]  /*d100*/  SHF.R.U32.HI R6, RZ, R8, R25 ;  /* 0x00000008ff067219 */ /* 0x001fe20000011619 */
[----:B------:R-:W-:Y:S01]  /*d110*/  ULDC UR6, c[0x0][0x154] ;  /* 0x0000550000067ab9 */ /* 0x000fe20000000800 */
[----:B------:R-:W-:Y:S01]  /*d120*/  IADD3 R21, P0, RZ, -R28, RZ ;  /* 0x8000001cff157210 */ /* 0x000fe20007f1e0ff */
[----:B------:R-:W-:Y:S02]  /*d130*/  IMAD R33, R35, R33, R32 ;  /* 0x0000002123217224 */ /* 0x000fe400078e0220 */
[----:B------:R-:W0:Y:S01]  /*d140*/  LDC R22, c[0x0][0x618] ;  /* 0x00018600ff167b82 */ /* 0x000e220000000800 */
[----:B------:R-:W-:Y:S02]  /*d150*/  IMAD.MOV.U32 R23, RZ, RZ, -0x1 ;  /* 0xffffffffff177424 */ /* 0x000fe400078e00ff */
[----:B------:R-:W-:-:S02]  /*d160*/  IMAD.X R7, RZ, RZ, ~R6, P0 ;  /* 0x000000ffff077224 */ /* 0x000fc400000e0e06 */
[----:B------:R-:W-:Y:S02]  /*d170*/  IMAD.MOV.U32 R25, RZ, RZ, 0x1 ;  /* 0x00000001ff197424 */ /* 0x000fe400078e00ff */
[-C--:B-1----:R-:W-:Y:S01]  /*d180*/  IMAD R8, R7, R30.reuse, RZ ;  /* 0x0000001e07087224 */ /* 0x082fe200078e02ff */
[----:B------:R-:W1:Y:S01]  /*d190*/  LDC R24, c[0x0][0x608] ;  /* 0x00018200ff187b82 */ /* 0x000e620000000800 */
[----:B------:R-:W-:-:S04]  /*d1a0*/  IMAD.WIDE.U32 R6, R21, R30, R2 ;  /* 0x0000001e15067225 */ /* 0x000fc800078e0002 */
[----:B------:R-:W-:Y:S01]  /*d1b0*/  IMAD R21, R21, R31, R8 ;  /* 0x0000001f15157224 */ /* 0x000fe200078e0208 */
[----:B------:R-:W-:Y:S02]  /*d1c0*/  I2FP.F32.U32 R8, R34 ;  /* 0x0000002200087245 */ /* 0x000fe40000201000 */
[----:B------:R-:W2:Y:S01]  /*d1d0*/  LDC R36, c[0x0][0x658] ;  /* 0x00019600ff247b82 */ /* 0x000ea20000000800 */
[----:B------:R-:W-:Y:S01]  /*d1e0*/  IMAD.IADD R7, R7, 0x1, R21 ;  /* 0x0000000107077824 */ /* 0x000fe200078e0215 */
[----:B---3--:R-:W-:Y:S01]  /*d1f0*/  ISETP.NE.U32.AND P0, PT, R38, RZ, PT ;  /* 0x000000ff2600720c */ /* 0x008fe20003f05070 */
[----:B------:R-:W-:-:S03]  /*d200*/  FMUL R21, R8, UR6 ;  /* 0x0000000608157c20 */ /* 0x000fc60008400000 */
[----:B------:R-:W-:Y:S01]  /*d210*/  ISETP.NE.AND.EX P0, PT, R39, RZ, PT, P0 ;  /* 0x000000ff2700720c */ /* 0x000fe20003f05300 */
[----:B------:R3:W4:Y:S01]  /*d220*/  F2I.U32.TRUNC.NTZ R29, R21 ;  /* 0x00000015001d7305 */ /* 0x000722000020f000 */
[----:B------:R-:W3:Y:S01]  /*d230*/  LDC R31, c[0x0][0x148] ;  /* 0x00005200ff1f7b82 */ /* 0x000ee20000000800 */
[-CC-:B0-----:R-:W-:Y:S02]  /*d240*/  SHF.R.U64 R26, R6, R22.reuse, R7.reuse ;  /* 0x00000016061a7219 */ /* 0x181fe40000001207 */
[----:B------:R-:W-:-:S05]  /*d250*/  SHF.R.U32.HI R7, RZ, R22, R7 ;  /* 0x00000016ff077219 */ /* 0x000fca0000011607 */
[----:B------:R-:W0:Y:S01]  /*d260*/  LDC R32, c[0x0][0x600] ;  /* 0x00018000ff207b82 */ /* 0x000e220000000800 */
[-CC-:B-1----:R-:W-:Y:S02]  /*d270*/  SHF.R.U64 R8, R26, R24.reuse, R7.reuse ;  /* 0x000000181a087219 */ /* 0x182fe40000001207 */
[----:B------:R-:W-:-:S05]  /*d280*/  SHF.R.U32.HI R7, RZ, R24, R7 ;  /* 0x00000018ff077219 */ /* 0x000fca0000011607 */
[----:B------:R-:W1:Y:S01]  /*d290*/  LDC R37, c[0x0][0x648] ;  /* 0x00019200ff257b82 */ /* 0x000e620000000800 */
[-CC-:B--2---:R-:W-:Y:S02]  /*d2a0*/  SHF.R.U64 R30, R8, R36.reuse, R7.reuse ;  /* 0x00000024081e7219 */ /* 0x184fe40000001207 */
[-C--:B------:R-:W-:Y:S02]  /*d2b0*/  SHF.L.U32 R23, R23, R36.reuse, RZ ;  /* 0x0000002417177219 */ /* 0x080fe400000006ff */
[-C--:B------:R-:W-:Y:S01]  /*d2c0*/  SHF.R.U32.HI R7, RZ, R36.reuse, R7 ;  /* 0x00000024ff077219 */ /* 0x080fe20000011607 */
[----:B------:R-:W-:Y:S01]  /*d2d0*/  IMAD.MOV.U32 R6, RZ, RZ, R30 ;  /* 0x000000ffff067224 */ /* 0x000fe200078e001e */
[----:B------:R-:W-:Y:S01]  /*d2e0*/  SHF.L.U32 R36, R25, R36, RZ ;  /* 0x0000002419247219 */ /* 0x000fe200000006ff */
[----:B------:R-:W2:Y:S01]  /*d2f0*/  LDC R40, c[0x0][0x638] ;  /* 0x00018e00ff287b82 */ /* 0x000ea20000000800 */
[----:B------:R-:W-:-:S07]  /*d300*/  LOP3.LUT R35, RZ, R23, RZ, 0x33, !PT ;  /* 0x00000017ff237212 */ /* 0x000fce00078e33ff */
[----:B------:R-:W0:Y:S01]  /*d310*/  LDC R41, c[0x0][0x610] ;  /* 0x00018400ff297b82 */ /* 0x000e220000000800 */
[----:B----4-:R-:W-:Y:S05]  /*d320*/  @!P0 BRA `(.L_x_43) ;  /* 0x0000000000288947 */ /* 0x010fea0003800000 */
[----:B---3--:R-:W3:Y:S02]  /*d330*/  LDC R21, c[0x0][0x64c] ;  /* 0x00019300ff157b82 */ /* 0x008ee40000000800 */
[----:B---3--:R-:W-:-:S05]  /*d340*/  IADD3 R21, P0, R30, R21, RZ ;  /* 0x000000151e157210 */ /* 0x008fca0007f1e0ff */
        /* <DEDUP_REMOVED lines=8> */
.L_x_43:
[----:B------:R-:W-:Y:S01]  /*d3d0*/  ISETP.NE.AND P0, PT, R0, 0x1, PT ;  /* 0x000000010000780c */ /* 0x000fe20003f05270 */
[----:B0-----:R-:W-:Y:S01]  /*d3e0*/  VIADD R23, R32, 0xffffffff ;  /* 0xffffffff20177836 */ /* 0x001fe20000000000 */
[----:B-1----:R-:W-:Y:S01]  /*d3f0*/  SHF.R.U64 R6, R6, R37, R7 ;  /* 0x0000002506067219 */ /* 0x002fe20000001207 */
[----:B------:R-:W-:Y:S01]  /*d400*/  IMAD.MOV R29, RZ, RZ, -R29 ;  /* 0x000000ffff1d7224 */ /* 0x000fe200078e0a1d */
[----:B---3--:R-:W-:Y:S02]  /*d410*/  LOP3.LUT R21, R8, R35, RZ, 0xc0, !PT ;  /* 0x0000002308157212 */ /* 0x008fe400078ec0ff */
[----:B------:R-:W-:Y:S01]  /*d420*/  LOP3.LUT R23, R26, R23, RZ, 0xc0, !PT ;  /* 0x000000171a177212 */ /* 0x000fe200078ec0ff */
[----:B------:R-:W-:Y:S02]  /*d430*/  IMAD.MOV R7, RZ, RZ, -R6 ;  /* 0x000000ffff077224 */ /* 0x000fe400078e0a06 */
[----:B------:R-:W-:Y:S02]  /*d440*/  IMAD R8, R36, R6, R21 ;  /* 0x0000000624087224 */ /* 0x000fe400078e0215 */
[----:B--2---:R-:W-:-:S02]  /*d450*/  IMAD R6, R7, R40, R30 ;  /* 0x0000002807067224 */ /* 0x004fc400078e021e */
[----:B------:R-:W-:Y:S02]  /*d460*/  @P0 IMAD R33, R31, R29, R34 ;  /* 0x0000001d1f210224 */ /* 0x000fe400078e0222 */
[----:B------:R-:W-:Y:S02]  /*d470*/  IMAD R23, R6, R32, R23 ;  /* 0x0000002006177224 */ /* 0x000fe400078e0217 */
[----:B------:R-:W-:Y:S02]  /*d480*/  IMAD R8, R8, R41, R33 ;  /* 0x0000002908087224 */ /* 0x000fe400078e0221 */
[----:B------:R-:W-:Y:S02]  /*d490*/  IMAD.MOV.U32 R21, RZ, RZ, 0x1 ;  /* 0x00000001ff157424 */ /* 0x000fe400078e00ff */
[----:B------:R-:W-:Y:S01]  /*d4a0*/  IMAD.MOV.U32 R6, RZ, RZ, R28 ;  /* 0x000000ffff067224 */ /* 0x000fe200078e001c */
[----:B------:R-:W-:Y:S02]  /*d4b0*/  SEL R7, R23, R8, !P0 ;  /* 0x0000000817077207 */ /* 0x000fe40004000000 */
[----:B------:R-:W-:-:S07]  /*d4c0*/  SEL R8, R8, R23, !P0 ;  /* 0x0000001708087207 */ /* 0x000fce0004000000 */
.L_x_41:
[----:B------:R-:W-:Y:S01]  /*d4d0*/  UIADD3 UR5, UR9, UR5, URZ ;  /* 0x0000000509057290 */ /* 0x000fe2000fffe03f */
[----:B------:R-:W-:-:S03]  /*d4e0*/  LOP3.LUT P0, RZ, R21, 0xff, RZ, 0xc0, !PT ;  /* 0x000000ff15ff7812 */ /* 0x000fc6000780c0ff */
[----:B------:R-:W-:Y:S02]  /*d4f0*/  USHF.R.U32.HI UR6, URZ, 0x4, UR5 ;  /* 0x000000043f067899 */ /* 0x000fe40008011605 */
[----:B------:R-:W-:Y:S02]  /*d500*/  UISETP.GT.U32.AND UP1, UPT, UR5, 0xf, UPT ;  /* 0x0000000f0500788c */ /* 0x000fe4000bf24070 */
[----:B------:R-:W-:Y:S02]  /*d510*/  ULOP3.LUT UR6, UR6, 0x1, URZ, 0xc0, !UPT ;  /* 0x0000000106067892 */ /* 0x000fe4000f8ec03f */
[----:B------:R-:W-:Y:S02]  /*d520*/  UISETP.LT.U32.AND UP1, UPT, UR9, 0x10, UP1 ;  /* 0x000000100900788c */ /* 0x000fe40008f21070 */
[----:B------:R-:W-:Y:S02]  /*d530*/  UISETP.NE.U32.AND UP0, UPT, UR6, 0x1, UPT ;  /* 0x000000010600788c */ /* 0x000fe4000bf05070 */
[----:B------:R-:W-:-:S02]  /*d540*/  USEL UR7, URZ, 0x1, !UP1 ;  /* 0x000000013f077887 */ /* 0x000fc4000c800000 */
[----:B------:R-:W-:Y:S02]  /*d550*/  UISETP.GT.U32.AND UP0, UPT, UR9, 0xf, !UP0 ;  /* 0x0000000f0900788c */ /* 0x000fe4000c704070 */
[----:B------:R-:W-:Y:S02]  /*d560*/  ULOP3.LUT UR5, UR5, 0xf, URZ, 0xc0, !UPT ;  /* 0x0000000f05057892 */ /* 0x000fe4000f8ec03f */
[----:B------:R-:W-:-:S04]  /*d570*/  USEL UR6, URZ, 0x1, !UP0 ;  /* 0x000000013f067887 */ /* 0x000fc8000c000000 */
[----:B------:R-:W-:Y:S01]  /*d580*/  ULOP3.LUT UR4, UR6, UR4, UR7, 0x96, !UPT ;  /* 0x0000000406047292 */ /* 0x000fe2000f8e9607 */
[----:B------:R-:W-:Y:S11]  /*d590*/  @P0 BRA `(.L_x_44) ;  /* 0xffffff3c00a00947 */ /* 0x000ff6000383ffff */
[----:B------:R-:W-:Y:S05]  /*d5a0*/  EXIT ;  /* 0x000000000000794d */ /* 0x000fea0003800000 */
.L_x_8:
[----:B0-----:R-:W-:Y:S01]  /*d5b0*/  ULDC.64 UR4, c[0x0][0x650] ;  /* 0x0001940000047ab9 */ /* 0x001fe20000000a00 */
        /* <DEDUP_REMOVED lines=25> */
.L_x_46:
[----:B------:R-:W0:Y:S01]  /*d750*/  LDC.64 R30, c[0x0][0x640] ;  /* 0x00019000ff1e7b82 */ /* 0x000e220000000a00 */
[-CC-:B------:R-:W-:Y:S01]  /*d760*/  SHF.R.U64 R21, R16, R22.reuse, R17.reuse ;  /* 0x0000001610157219 */ /* 0x180fe20000001211 */
[----:B------:R-:W-:Y:S01]  /*d770*/  IMAD.MOV.U32 R29, RZ, RZ, 0x1 ;  /* 0x00000001ff1d7424 */ /* 0x000fe200078e00ff */
[----:B------:R-:W-:Y:S02]  /*d780*/  SHF.R.U32.HI R7, RZ, R22, R17 ;  /* 0x00000016ff077219 */ /* 0x000fe40000011611 */
[----:B------:R-:W-:-:S03]  /*d790*/  IADD3 R11, P0, RZ, -R21, RZ ;  /* 0x80000015ff0b7210 */ /* 0x000fc60007f1e0ff */
[----:B------:R-:W1:Y:S02]  /*d7a0*/  LDC R16, c[0x0][0x618] ;  /* 0x00018600ff107b82 */ /* 0x000e640000000800 */
[----:B------:R-:W-:Y:S02]  /*d7b0*/  IMAD.X R7, RZ, RZ, ~R7, P0 ;  /* 0x000000ffff077224 */ /* 0x000fe400000e0e07 */
[----:B------:R-:W-:-:S04]  /*d7c0*/  IMAD.WIDE.U32 R8, R11, R24, R2 ;  /* 0x000000180b087225 */ /* 0x000fc800078e0002 */
[----:B------:R-:W2:Y:S01]  /*d7d0*/  LDC R26, c[0x0][0x608] ;  /* 0x00018200ff1a7b82 */ /* 0x000ea20000000800 */
[----:B------:R-:W-:-:S04]  /*d7e0*/  IMAD R10, R7, R24, RZ ;  /* 0x00000018070a7224 */ /* 0x000fc800078e02ff */
[----:B------:R-:W-:-:S03]  /*d7f0*/  IMAD R7, R11, R25, R10 ;  /* 0x000000190b077224 */ /* 0x000fc600078e020a */
        /* <DEDUP_REMOVED lines=29> */
.L_x_47:
[----:B------:R-:W-:Y:S01]  /*d9d0*/  ISETP.NE.AND P0, PT, R0, 0x1, PT ;  /* 0x000000010000780c */ /* 0x000fe20003f05270 */
[----:B0-----:R-:W-:Y:S01]  /*d9e0*/  VIADD R11, R24, 0xffffffff ;  /* 0xffffffff180b7836 */ /* 0x001fe20000000000 */
[----:B-1----:R-:W-:Y:S02]  /*d9f0*/  SHF.R.U64 R8, R8, R25, R9 ;  /* 0x0000001908087219 */ /* 0x002fe40000001209 */
[----:B------:R-:W-:Y:S02]  /*da00*/  SHF.L.U32 R9, R29, R28, RZ ;  /* 0x0000001c1d097219 */ /* 0x000fe400000006ff */
[----:B------:R-:W-:Y:S01]  /*da10*/  LOP3.LUT R7, R22, R33, RZ, 0xc0, !PT ;  /* 0x0000002116077212 */ /* 0x000fe200078ec0ff */
[----:B------:R-:W-:Y:S01]  /*da20*/  IMAD.MOV R10, RZ, RZ, -R8 ;  /* 0x000000ffff0a7224 */ /* 0x000fe200078e0a08 */
[----:B------:R-:W-:-:S03]  /*da30*/  LOP3.LUT R18, R18, R11, RZ, 0xc0, !PT ;  /* 0x0000000b12127212 */ /* 0x000fc600078ec0ff */
[----:B------:R-:W-:Y:S02]  /*da40*/  IMAD R9, R9, R8, R7 ;  /* 0x0000000809097224 */ /* 0x000fe400078e0207 */
[----:B------:R-:W-:Y:S02]  /*da50*/  @P0 IMAD R14, R15, R20, R12 ;  /* 0x000000140f0e0224 */ /* 0x000fe400078e020c */
[----:B--2---:R-:W-:Y:S02]  /*da60*/  IMAD R7, R10, R27, R23 ;  /* 0x0000001b0a077224 */ /* 0x004fe400078e0217 */
[----:B---3--:R-:W-:Y:S02]  /*da70*/  IMAD R8, R9, R32, R14 ;  /* 0x0000002009087224 */ /* 0x008fe400078e020e */
[----:B------:R-:W-:Y:S02]  /*da80*/  IMAD R11, R7, R24, R18 ;  /* 0x00000018070b7224 */ /* 0x000fe400078e0212 */
[----:B------:R-:W-:-:S02]  /*da90*/  IMAD.MOV.U32 R9, RZ, RZ, 0x1 ;  /* 0x00000001ff097424 */ /* 0x000fc400078e00ff */
[----:B------:R-:W-:Y:S01]  /*daa0*/  IMAD.MOV.U32 R18, RZ, RZ, R21 ;  /* 0x000000ffff127224 */ /* 0x000fe200078e0015 */
[----:B------:R-:W-:Y:S02]  /*dab0*/  SEL R7, R11, R8, !P0 ;  /* 0x000000080b077207 */ /* 0x000fe40004000000 */
[----:B------:R-:W-:-:S07]  /*dac0*/  SEL R8, R8, R11, !P0 ;  /* 0x0000000b08087207 */ /* 0x000fce0004000000 */
.L_x_45:
[----:B------:R-:W-:-:S08]  /*dad0*/  NOP ;  /* 0x0000000000007918 */ /* 0x000fd00000000000 */
[----:B------:R-:W0:-:S00]  /*dae0*/  USETMAXREG.DEALLOC.CTAPOOL 0x28 ;  /* 0x00000028000079c8 */ /* 0x000e0000080e0500 */
[----:B0-----:R-:W-:-:S13]  /*daf0*/  ISETP.NE.AND P0, PT, R6, RZ, PT ;  /* 0x000000ff0600720c */ /* 0x001fda0003f05270 */
[----:B------:R-:W-:Y:S05]  /*db00*/  @P0 EXIT ;  /* 0x000000000000094d */ /* 0x000fea0003800000 */
[----:B------:R-:W-:Y:S01]  /*db10*/  LOP3.LUT P0, RZ, R9, 0xff, RZ, 0xc0, !PT ;  /* 0x000000ff09ff7812 */ /* 0x000fe2000780c0ff */
[----:B------:R-:W-:Y:S02]  /*db20*/  IMAD.MOV.U32 R11, RZ, RZ, 0x1 ;  /* 0x00000001ff0b7424 */ /* 0x000fe400078e00ff */
[----:B------:R-:W-:-:S10]  /*db30*/  IMAD.MOV.U32 R10, RZ, RZ, RZ ;  /* 0x000000ffff0a7224 */ /* 0x000fd400078e00ff */
[----:B------:R-:W-:Y:S05]  /*db40*/  @!P0 BRA `(.L_x_48) ;  /* 0x0000000c00448947 */ /* 0x000fea0003800000 */
[----:B------:R-:W0:Y:S01]  /*db50*/  LDC R6, c[0x0][0x28c] ;  /* 0x0000a300ff067b82 */ /* 0x000e220000000800 */
[----:B------:R-:W1:Y:S01]  /*db60*/  S2R R13, SR_CgaCtaId ;  /* 0x00000000000d7919 */ /* 0x000e620000008800 */
[----:B------:R-:W-:Y:S01]  /*db70*/  ULDC UR5, c[0x0][0x658] ;  /* 0x0001960000057ab9 */ /* 0x000fe20000000800 */
[----:B------:R-:W-:Y:S01]  /*db80*/  UMOV UR7, 0xffffffff ;  /* 0xffffffff00077882 */ /* 0x000fe20000000000 */
[----:B------:R-:W-:Y:S01]  /*db90*/  ULDC UR6, c[0x0][0xc] ;  /* 0x0000030000067ab9 */ /* 0x000fe20000000800 */
[----:B------:R-:W-:Y:S01]  /*dba0*/  USHF.L.U32 UR8, UR7, UR5, URZ ;  /* 0x0000000507087299 */ /* 0x000fe2000800063f */
[----:B------:R-:W-:Y:S01]  /*dbb0*/  BSSY B0, `(.L_x_48) ;  /* 0x00000ca000007945 */ /* 0x000fe20003800000 */
[----:B------:R-:W-:Y:S01]  /*dbc0*/  UMOV UR9, 0x1 ;  /* 0x0000000100097882 */ /* 0x000fe20000000000 */
[----:B------:R-:W-:Y:S01]  /*dbd0*/  ULDC UR7, c[0x0][0x10] ;  /* 0x0000040000077ab9 */ /* 0x000fe20000000800 */
[----:B------:R-:W-:Y:S01]  /*dbe0*/  USHF.L.U32 UR18, UR9, UR5, URZ ;  /* 0x0000000509127299 */ /* 0x000fe2000800063f */
[----:B------:R-:W-:Y:S01]  /*dbf0*/  IMAD.MOV.U32 R15, RZ, RZ, 0x1 ;  /* 0x00000001ff0f7424 */ /* 0x000fe200078e00ff */
[----:B------:R-:W-:Y:S01]  /*dc00*/  UIMAD.WIDE.U32 UR6, UR6, UR7, URZ ;  /* 0x00000007060672a5 */ /* 0x000fe2000f8e003f */
[----:B------:R-:W-:Y:S01]  /*dc10*/  LOP3.LUT R16, R5, 0x2, RZ, 0xfc, !PT ;  /* 0x0000000205107812 */ /* 0x000fe200078efcff */
[----:B------:R-:W-:Y:S01]  /*dc20*/  ULDC UR5, c[0x0][0x14] ;  /* 0x0000050000057ab9 */ /* 0x000fe20000000800 */
[----:B------:R-:W-:Y:S01]  /*dc30*/  IMAD.MOV.U32 R11, RZ, RZ, 0x1 ;  /* 0x00000001ff0b7424 */ /* 0x000fe200078e00ff */
[----:B------:R-:W-:Y:S01]  /*dc40*/  UIMAD.WIDE.U32 UR20, UR6, UR5, URZ ;  /* 0x00000005061472a5 */ /* 0x000fe2000f8e003f */
[----:B------:R-:W-:Y:S01]  /*dc50*/  IMAD.MOV.U32 R10, RZ, RZ, RZ ;  /* 0x000000ffff0a7224 */ /* 0x000fe200078e00ff */
[----:B------:R-:W-:Y:S01]  /*dc60*/  UIMAD UR13, UR7, UR5, URZ ;  /* 0x00000005070d72a4 */ /* 0x000fe2000f8e023f */
[----:B------:R-:W-:Y:S01]  /*dc70*/  ULDC UR4, c[0x0][0x600] ;  /* 0x0001800000047ab9 */ /* 0x000fe20000000800 */
[----:B------:R-:W-:-:S02]  /*dc80*/  ULOP3.LUT UR17, URZ, UR8, URZ, 0x33, !UPT ;  /* 0x000000083f117292 */ /* 0x000fc4000f8e333f */
[----:B------:R-:W-:Y:S01]  /*dc90*/  UIADD3 UR4, UR4, -0x1, URZ ;  /* 0xffffffff04047890 */ /* 0x000fe2000fffe03f */
[----:B0-----:R-:W-:Y:S01]  /*dca0*/  VIADD R6, R6, 0x1f ;  /* 0x0000001f06067836 */ /* 0x001fe20000000000 */
[----:B------:R-:W-:Y:S01]  /*dcb0*/  UIADD3 UR13, UR21, UR13, URZ ;  /* 0x0000000d150d7290 */ /* 0x000fe2000fffe03f */
[----:B------:R-:W-:-:S03]  /*dcc0*/  ULDC.64 UR22, c[0x0][0x198] ;  /* 0x0000660000167ab9 */ /* 0x000fc60000000a00 */
[----:B------:R-:W-:-:S04]  /*dcd0*/  SHF.R.S32.HI R9, RZ, 0x1f, R6 ;  /* 0x0000001fff097819 */ /* 0x000fc80000011406 */
[----:B------:R-:W-:Y:S01]  /*dce0*/  LEA.HI R9, R9, R6, RZ, 0x5 ;  /* 0x0000000609097211 */ /* 0x000fe200078f28ff */
[C---:B-1----:R-:W-:Y:S02]  /*dcf0*/  IMAD.SHL.U32 R14, R13.reuse, 0x20, RZ ;  /* 0x000000200d0e7824 */ /* 0x042fe400078e00ff */
[----:B------:R-:W-:Y:S01]  /*dd00*/  IMAD.SHL.U32 R13, R13, 0x400, RZ ;  /* 0x000004000d0d7824 */ /* 0x000fe200078e00ff */
[----:B------:R-:W-:Y:S02]  /*dd10*/  SHF.R.S32.HI R17, RZ, 0x5, R9 ;  /* 0x00000005ff117819 */ /* 0x000fe40000011409 */
[----:B------:R-:W-:Y:S02]  /*dd20*/  LOP3.LUT R14, R14, 0x20, RZ, 0xc0, !PT ;  /* 0x000000200e0e7812 */ /* 0x000fe400078ec0ff */
[----:B------:R-:W-:Y:S01]  /*dd30*/  LOP3.LUT R13, R13, 0x400, RZ, 0xc0, !PT ;  /* 0x000004000d0d7812 */ /* 0x000fe200078ec0ff */
[----:B------:R-:W-:-:S07]  /*dd40*/  VIADD R12, R17, 0x1 ;  /* 0x00000001110c7836 */ /* 0x000fce0000000000 */
.L_x_59:
[----:B------:R-:W-:-:S03]  /*dd50*/  UMOV UR5, 0xffffffff ;  /* 0xffffffff00057882 */ /* 0x000fc60000000000 */
[----:B------:R-:W-:Y:S05]  /*dd60*/  BRA.DIV UR5, `(.L_x_49) ;  /* 0x00000016055c7947 */ /* 0x000fea000b800000 */
[----:B------:R-:W-:-:S13]  /*dd70*/  ELECT P0, URZ, PT ;  /* 0x00000000003f782f */ /* 0x000fda0003800000 */
.L_x_82:
[----:B------:R-:W0:Y:S01]  /*dd80*/  LDC R6, c[0x0][0x28c] ;  /* 0x0000a300ff067b82 */ /* 0x000e220000000800 */
[----:B------:R-:W-:Y:S01]  /*dd90*/  BSSY B1, `(.L_x_50) ;  /* 0x0000038000017945 */ /* 0x000fe20003800000 */
[----:B0-----:R-:W-:-:S13]  /*dda0*/  ISETP.LT.OR P0, PT, R6, 0x1, !P0 ;  /* 0x000000010600780c */ /* 0x001fda0004701670 */
[----:B------:R-:W-:Y:S05]  /*ddb0*/  @P0 BRA `(.L_x_51) ;  /* 0x0000000000d40947 */ /* 0x000fea0003800000 */
[----:B------:R-:W-:Y:S02]  /*ddc0*/  IMAD R21, R7, 0x40, R14 ;  /* 0x0000004007157824 */ /* 0x000fe400078e020e */
[----:B------:R-:W-:Y:S02]  /*ddd0*/  IMAD R22, R8, 0x180, RZ ;  /* 0x0000018008167824 */ /* 0x000fe400078e02ff */
[----:B------:R-:W-:Y:S02]  /*dde0*/  IMAD.MOV.U32 R24, RZ, RZ, RZ ;  /* 0x000000ffff187224 */ /* 0x000fe400078e00ff */
[----:B------:R-:W-:Y:S02]  /*ddf0*/  IMAD.MOV.U32 R6, RZ, RZ, R12 ;  /* 0x000000ffff067224 */ /* 0x000fe400078e000c */
[----:B------:R-:W-:Y:S02]  /*de00*/  IMAD.MOV.U32 R7, RZ, RZ, R11 ;  /* 0x000000ffff077224 */ /* 0x000fe400078e000b */
[----:B------:R-:W-:-:S07]  /*de10*/  IMAD.MOV.U32 R8, RZ, RZ, R10 ;  /* 0x000000ffff087224 */ /* 0x000fce00078e000a */
.L_x_54:
[----:B------:R-:W0:Y:S01]  /*de20*/  S2R R20, SR_CgaCtaId ;  /* 0x0000000000147919 */ /* 0x000e220000008800 */
[----:B------:R-:W-:Y:S02]  /*de30*/  MOV R9, 0x400 ;  /* 0x0000040000097802 */ /* 0x000fe40000000f00 */
[----:B------:R-:W-:-:S13]  /*de40*/  LOP3.LUT P1, RZ, R4, 0x7f, RZ, 0xc0, !PT ;  /* 0x0000007f04ff7812 */ /* 0x000fda000782c0ff */
[----:B------:R-:W1:Y:S01]  /*de50*/  @!P1 LDC R19, c[0x0][0x500] ;  /* 0x00014000ff139b82 */ /* 0x000e620000000800 */
[----:B0-----:R-:W-:Y:S02]  /*de60*/  LEA R23, R20, R9, 0x18 ;  /* 0x0000000914177211 */ /* 0x001fe400078ec0ff */
[----:B------:R-:W-:-:S03]  /*de70*/  SHF.L.U32 R9, R7, 0x1f, RZ ;  /* 0x0000001f07097819 */ /* 0x000fc600000006ff */
[----:B------:R-:W-:-:S04]  /*de80*/  IMAD R20, R8, 0x8, R23 ;  /* 0x0000000808147824 */ /* 0x000fc800078e0217 */
[----:B------:R-:W0:Y:S02]  /*de90*/  SYNCS.PHASECHK.TRANS64.TRYWAIT P0, [R20+URZ+0x80], R9 ;  /* 0x00008009140075a7 */ /* 0x000e24000800017f */
[----:B01----:R-:W-:Y:S05]  /*dea0*/  @!P0 BRA `(.L_x_52) ;  /* 0x00000014002c8947 */ /* 0x003fea0003800000 */
.L_x_83:
[----:B0-----:R-:W-:Y:S01]  /*deb0*/  PRMT R9, R16, 0x9910, RZ ;  /* 0x0000991010097816 */ /* 0x001fe200000000ff */
[----:B------:R0:W-:Y:S03]  /*dec0*/  @!P1 SYNCS.ARRIVE.TRANS64 RZ, [R20+URZ], R19 ;  /* 0x0000001314ff99a7 */ /* 0x0001e6000800003f */
[----:B------:R-:W-:-:S13]  /*ded0*/  ISETP.NE.AND P0, PT, R9, 0x2, PT ;  /* 0x000000020900780c */ /* 0x000fda0003f05270 */
[----:B0-----:R-:W-:Y:S05]  /*dee0*/  @P0 BRA `(.L_x_53) ;  /* 0x0000000000040947 */ /* 0x001fea0003800000 */
[----:B------:R-:W-:Y:S01]  /*def0*/  BPT.TRAP 0x1 ;  /* 0x000000040000795c */ /* 0x000fe20000300000 */
.L_x_53:
[----:B------:R-:W-:Y:S01]  /*df00*/  IMAD R9, R8, 0x3000, R23 ;  /* 0x0000300008097824 */ /* 0x000fe200078e0217 */
[----:B------:R-:W-:Y:S01]  /*df10*/  R2UR UR16, R23 ;  /* 0x00000000171072ca */ /* 0x000fe200000e0000 */
[----:B------:R-:W-:Y:S01]  /*df20*/  VIADD R6, R6, 0xffffffff ;  /* 0xffffffff06067836 */ /* 0x000fe20000000000 */
[----:B------:R-:W-:Y:S01]  /*df30*/  R2UR UR9, R20 ;  /* 0x00000000140972ca */ /* 0x000fe200000e0000 */
[----:B------:R-:W-:Y:S01]  /*df40*/  UIADD3 UR6, UP0, UR22, 0xf0, URZ ;  /* 0x000000f016067890 */ /* 0x000fe2000ff1e03f */
[----:B------:R-:W-:Y:S01]  /*df50*/  R2UR UR5, R9 ;  /* 0x00000000090572ca */ /* 0x000fe200000e0000 */
[----:B------:R-:W-:Y:S01]  /*df60*/  IMAD R9, R8, 0x800, R13 ;  /* 0x0000080008097824 */ /* 0x000fe200078e020d */
[----:B------:R-:W-:Y:S01]  /*df70*/  R2UR UR11, R22 ;  /* 0x00000000160b72ca */ /* 0x000fe200000e0000 */
[----:B------:R-:W-:Y:S01]  /*df80*/  UIADD3 UR24, UP1, UR22, 0x1f0, URZ ;  /* 0x000001f016187890 */ /* 0x000fe2000ff3e03f */
[----:B------:R-:W-:Y:S01]  /*df90*/  R2UR UR10, R24 ;  /* 0x00000000180a72ca */ /* 0x000fe200000e0000 */
[----:B------:R-:W-:Y:S01]  /*dfa0*/  UIADD3.X UR7, URZ, UR23, URZ, UP0, !UPT ;  /* 0x000000173f077290 */ /* 0x000fe200087fe43f */
[----:B------:R-:W-:Y:S01]  /*dfb0*/  R2UR UR8, R9 ;  /* 0x00000000090872ca */ /* 0x000fe200000e0000 */
[----:B------:R-:W-:Y:S01]  /*dfc0*/  VIADD R8, R8, 0x1 ;  /* 0x0000000108087836 */ /* 0x000fe20000000000 */
[----:B------:R-:W-:Y:S01]  /*dfd0*/  R2UR UR12, R18 ;  /* 0x00000000120c72ca */ /* 0x000fe200000e0000 */
[----:B------:R-:W-:Y:S01]  /*dfe0*/  UIADD3.X UR25, URZ, UR23, URZ, UP1, !UPT ;  /* 0x000000173f197290 */ /* 0x000fe20008ffe43f */
[----:B------:R-:W-:Y:S01]  /*dff0*/  R2UR UR19, R21 ;  /* 0x00000000151372ca */ /* 0x000fe200000e0000 */
[----:B------:R-:W-:Y:S01]  /*e000*/  UMOV UR14, 0x0 ;  /* 0x00000000000e7882 */ /* 0x000fe20000000000 */
[----:B------:R-:W-:Y:S01]  /*e010*/  ISETP.GT.AND P1, PT, R6, 0x1, PT ;  /* 0x000000010600780c */ /* 0x000fe20003f24270 */
[----:B------:R-:W-:Y:S01]  /*e020*/  UIADD3 UR5, UR5, 0x200, URZ ;  /* 0x0000020005057890 */ /* 0x000fe2000fffe03f */
[----:B------:R-:W-:Y:S01]  /*e030*/  ISETP.NE.AND P0, PT, R8, 0x10, PT ;  /* 0x000000100800780c */ /* 0x000fe20003f05270 */
[----:B------:R-:W-:Y:S01]  /*e040*/  UMOV UR15, 0x10000000 ;  /* 0x10000000000f7882 */ /* 0x000fe20000000000 */
[----:B------:R-:W-:Y:S01]  /*e050*/  UMOV UR26, 0x30000 ;  /* 0x00030000001a7882 */ /* 0x000fe20000000000 */
[----:B------:R-:W-:Y:S01]  /*e060*/  VIADD R24, R24, 0x20 ;  /* 0x0000002018187836 */ /* 0x000fe20000000000 */
[----:B------:R-:W-:Y:S01]  /*e070*/  SEL R20, RZ, 0x1, P0 ;  /* 0x00000001ff147807 */ /* 0x000fe20000000000 */
[----:B------:R-:W-:Y:S01]  /*e080*/  UIADD3 UR16, UR16, 0x30200, UR8 ;  /* 0x0003020010107890 */ /* 0x000fe2000fffe008 */
[----:B------:R-:W-:-:S02]  /*e090*/  SEL R8, R8, RZ, P0 ;  /* 0x000000ff08087207 */ /* 0x000fc40000000000 */
[----:B------:R-:W-:Y:S01]  /*e0a0*/  UMOV UR8, UR5 ;  /* 0x0000000500087c82 */ /* 0x000fe20008000000 */
[----:B------:R-:W-:Y:S01]  /*e0b0*/  LOP3.LUT R7, R7, R20, RZ, 0x3c, !PT ;  /* 0x0000001407077212 */ /* 0x000fe200078e3cff */
[----:B------:R0:W-:Y:S02]  /*e0c0*/  UTMALDG.3D [UR8], [UR6], desc[UR14] ;  /* 0x00000e08060075b4 */ /* 0x0001e40008011000 */
[----:B0-----:R-:W-:Y:S01]  /*e0d0*/  UMOV UR11, UR19 ;  /* 0x00000013000b7c82 */ /* 0x001fe20008000000 */
[----:B------:R-:W-:Y:S02]  /*e0e0*/  UMOV UR8, UR16 ;  /* 0x0000001000087c82 */ /* 0x000fe40008000000 */
[----:B------:R0:W-:Y:S02]  /*e0f0*/  UTMALDG.3D.MULTICAST [UR8], [UR24], UR26, desc[UR14] ;  /* 0x00000e08180073b4 */ /* 0x0001e4000801181a */
[----:B0-----:R-:W-:Y:S05]  /*e100*/  @P1 BRA `(.L_x_54) ;  /* 0xfffffffc00441947 */ /* 0x001fea000383ffff */
.L_x_51:
[----:B------:R-:W-:Y:S05]  /*e110*/  BSYNC B1 ;  /* 0x0000000000017941 */ /* 0x000fea0003800000 */
.L_x_50:
[----:B------:R-:W-:Y:S01]  /*e120*/  LOP3.LUT P1, RZ, R15, 0xff, RZ, 0xc0, !PT ;  /* 0x000000ff0fff7812 */ /* 0x000fe2000782c0ff */
[----:B------:R-:W-:Y:S01]  /*e130*/  IMAD.IADD R10, R17, 0x1, R10 ;  /* 0x00000001110a7824 */ /* 0x000fe200078e020a */
[----:B------:R-:W-:Y:S01]  /*e140*/  IADD3 R2, P2, R2, UR20, RZ ;  /* 0x0000001402027c10 */ /* 0x000fe2000ff5e0ff */
[----:B------:R-:W-:Y:S01]  /*e150*/  ULDC.64 UR6, c[0x0][0x650] ;  /* 0x0001940000067ab9 */ /* 0x000fe20000000a00 */
[----:B------:R-:W-:Y:S01]  /*e160*/  BSSY B1, `(.L_x_55) ;  /* 0x000006c000017945 */ /* 0x000fe20003800000 */
[----:B------:R-:W-:Y:S01]  /*e170*/  IMAD.MOV.U32 R18, RZ, RZ, -0x1 ;  /* 0xffffffffff127424 */ /* 0x000fe200078e00ff */
[----:B------:R-:W-:Y:S02]  /*e180*/  SHF.R.U32.HI R6, RZ, 0x4, R10 ;  /* 0x00000004ff067819 */ /* 0x000fe4000001160a */
[----:B------:R-:W-:Y:S02]  /*e190*/  ISETP.GT.U32.AND P0, PT, R10, 0xf, PT ;  /* 0x0000000f0a00780c */ /* 0x000fe40003f04070 */
[----:B------:R-:W-:-:S02]  /*e1a0*/  LOP3.LUT R6, R6, 0x1, RZ, 0xc0, !PT ;  /* 0x0000000106067812 */ /* 0x000fc400078ec0ff */
[----:B------:R-:W-:Y:S01]  /*e1b0*/  ISETP.LT.U32.AND P0, PT, R17, 0x10, P0 ;  /* 0x000000101100780c */ /* 0x000fe20000701070 */
[----:B------:R-:W0:Y:S01]  /*e1c0*/  @P1 S2R R8, SR_CgaCtaId ;  /* 0x0000000000081919 */ /* 0x000e220000008800 */
[----:B------:R-:W-:Y:S02]  /*e1d0*/  @P1 MOV R7, 0x400 ;  /* 0x0000040000071802 */ /* 0x000fe40000000f00 */
[----:B------:R-:W-:Y:S02]  /*e1e0*/  IADD3.X R3, R3, UR13, RZ, P2, !PT ;  /* 0x0000000d03037c10 */ /* 0x000fe400097fe4ff */
[----:B------:R-:W-:Y:S02]  /*e1f0*/  ISETP.GE.U32.AND P2, PT, R2, UR6, PT ;  /* 0x0000000602007c0c */ /* 0x000fe4000bf46070 */
[----:B------:R-:W-:Y:S02]  /*e200*/  LOP3.LUT R10, R10, 0xf, RZ, 0xc0, !PT ;  /* 0x0000000f0a0a7812 */ /* 0x000fe400078ec0ff */
[----:B------:R-:W-:-:S02]  /*e210*/  PRMT R15, RZ, 0x7610, R15 ;  /* 0x00007610ff0f7816 */ /* 0x000fc4000000000f */
[----:B0-----:R-:W-:Y:S01]  /*e220*/  @P1 LEA R7, R8, R7, 0x18 ;  /* 0x0000000708071211 */ /* 0x001fe200078ec0ff */
[----:B------:R-:W-:-:S03]  /*e230*/  IMAD.MOV.U32 R8, RZ, RZ, -0x1 ;  /* 0xffffffffff087424 */ /* 0x000fc600078e00ff */
[----:B------:R0:W-:Y:S01]  /*e240*/  @P1 SYNCS.ARRIVE.TRANS64.A1T0 RZ, [R7+URZ+0x118], RZ ;  /* 0x000118ff07ff19a7 */ /* 0x0001e2000810003f */
[----:B------:R-:W-:Y:S02]  /*e250*/  ISETP.NE.U32.AND P1, PT, R6, 0x1, PT ;  /* 0x000000010600780c */ /* 0x000fe40003f25070 */
[----:B------:R-:W-:Y:S02]  /*e260*/  SEL R6, RZ, 0x1, !P0 ;  /* 0x00000001ff067807 */ /* 0x000fe40004000000 */
[----:B------:R-:W-:Y:S02]  /*e270*/  ISETP.GE.U32.AND.EX P0, PT, R3, UR7, PT, P2 ;  /* 0x0000000703007c0c */ /* 0x000fe4000bf06120 */
[----:B------:R-:W-:-:S04]  /*e280*/  ISETP.GT.U32.AND P1, PT, R17, 0xf, !P1 ;  /* 0x0000000f1100780c */ /* 0x000fc80004f24070 */
[----:B0-----:R-:W-:-:S04]  /*e290*/  SEL R7, RZ, 0x1, !P1 ;  /* 0x00000001ff077807 */ /* 0x001fc80004800000 */
[--C-:B------:R-:W-:Y:S01]  /*e2a0*/  LOP3.LUT R11, R7, R11, R6.reuse, 0x96, !PT ;  /* 0x0000000b070b7212 */ /* 0x100fe200078e9606 */
[----:B------:R-:W-:Y:S01]  /*e2b0*/  IMAD.MOV.U32 R7, RZ, RZ, -0x1 ;  /* 0xffffffffff077424 */ /* 0x000fe200078e00ff */
[----:B------:R-:W-:Y:S01]  /*e2c0*/  PRMT R6, RZ, 0x7610, R6 ;  /* 0x00007610ff067816 */ /* 0x000fe20000000006 */
[----:B------:R-:W-:Y:S06]  /*e2d0*/  @P0 BRA `(.L_x_56) ;  /* 0x0000000400500947 */ /* 0x000fec0003800000 */
[----:B------:R-:W0:Y:S01]  /*e2e0*/  S2R R19, SR_CTAID.X ;  /* 0x0000000000137919 */ /* 0x000e220000002500 */
[----:B------:R-:W-:Y:S01]  /*e2f0*/  ULDC.64 UR6, c[0x0][0x628] ;  /* 0x00018a0000067ab9 */ /* 0x000fe20000000a00 */
[----:B------:R-:W-:Y:S01]  /*e300*/  ULDC UR8, c[0x0][0x630] ;  /* 0x00018c0000087ab9 */ /* 0x000fe20000000800 */
[----:B------:R-:W-:Y:S01]  /*e310*/  ISETP.NE.U32.AND P0, PT, RZ, UR6, PT ;  /* 0x00000006ff007c0c */ /* 0x000fe2000bf05070 */
[----:B------:R-:W1:Y:S01]  /*e320*/  S2R R20, SR_CTAID.Y ;  /* 0x0000000000147919 */ /* 0x000e620000002600 */
[----:B------:R-:W-:Y:S01]  /*e330*/  ULDC UR9, c[0x0][0x150] ;  /* 0x0000540000097ab9 */ /* 0x000fe20000000800 */
[----:B------:R-:W-:Y:S01]  /*e340*/  IMAD.MOV.U32 R6, RZ, RZ, R2 ;  /* 0x000000ffff067224 */ /* 0x000fe200078e0002 */
[----:B------:R-:W-:Y:S01]  /*e350*/  ISETP.NE.AND.EX P0, PT, RZ, UR7, PT, P0 ;  /* 0x00000007ff007c0c */ /* 0x000fe2000bf05300 */
[----:B------:R-:W-:Y:S01]  /*e360*/  IMAD.MOV.U32 R7, RZ, RZ, R3 ;  /* 0x000000ffff077224 */ /* 0x000fe200078e0003 */
[----:B0-----:R-:W-:-:S11]  /*e370*/  I2FP.F32.U32 R22, R19 ;  /* 0x0000001300167245 */ /* 0x001fd60000201000 */
[----:B------:R-:W-:Y:S05]  /*e380*/  @!P0 BRA `(.L_x_57) ;  /* 0x0000000000288947 */ /* 0x000fea0003800000 */
[----:B------:R-:W-:Y:S02]  /*e390*/  ULDC UR5, c[0x0][0x634] ;  /* 0x00018d0000057ab9 */ /* 0x000fe40000000800 */
[----:B------:R-:W-:-:S05]  /*e3a0*/  IADD3 R7, P0, R2, UR5, RZ ;  /* 0x0000000502077c10 */ /* 0x000fca000ff1e0ff */
[----:B------:R-:W-:-:S04]  /*e3b0*/  IMAD.X R21, RZ, RZ, R3, P0 ;  /* 0x000000ffff157224 */ /* 0x000fc800000e0603 */
[----:B------:R-:W-:-:S04]  /*e3c0*/  IMAD.WIDE.U32 R8, R21, UR6, RZ ;  /* 0x0000000615087c25 */ /* 0x000fc8000f8e00ff */
[----:B------:R-:W-:-:S04]  /*e3d0*/  IMAD.WIDE.U32 R8, P0, R7, UR7, R8 ;  /* 0x0000000707087c25 */ /* 0x000fc8000f800008 */
[----:B------:R-:W-:-:S04]  /*e3e0*/  IMAD.WIDE.U32 R6, R7, UR6, RZ ;  /* 0x0000000607067c25 */ /* 0x000fc8000f8e00ff */
[----:B------:R-:W-:Y:S01]  /*e3f0*/  IMAD.MOV.U32 R6, RZ, RZ, R9 ;  /* 0x000000ffff067224 */ /* 0x000fe200078e0009 */
[----:B------:R-:W-:Y:S01]  /*e400*/  IADD3 RZ, P1, R7, R8, RZ ;  /* 0x0000000807ff7210 */ /* 0x000fe20007f3e0ff */
[----:B------:R-:W-:-:S04]  /*e410*/  IMAD.X R7, RZ, RZ, RZ, P0 ;  /* 0x000000ffff077224 */ /* 0x000fc800000e06ff */
[----:B------:R-:W-:-:S08]  /*e420*/  IMAD.WIDE.U32.X R6, R21, UR7, R6, P1 ;  /* 0x0000000715067c25 */ /* 0x000fd000088e0406 */
.L_x_57:
[--C-:B------:R-:W-:Y:S01]  /*e430*/  SHF.R.U64 R18, R6, UR8, R7.reuse ;  /* 0x0000000806127c19 */ /* 0x100fe20008001207 */
[----:B------:R-:W-:Y:S01]  /*e440*/  FMUL R22, R22, UR9 ;  /* 0x0000000916167c20 */ /* 0x000fe20008400000 */
[----:B------:R-:W-:Y:S01]  /*e450*/  SHF.R.U32.HI R6, RZ, UR8, R7 ;  /* 0x00000008ff067c19 */ /* 0x000fe20008011607 */
[----:B------:R-:W0:Y:S01]  /*e460*/  LDC R8, c[0x0][0x144] ;  /* 0x00005100ff087b82 */ /* 0x000e220000000800 */
[----:B------:R-:W-:Y:S01]  /*e470*/  IADD3 R7, P0, RZ, -R18, RZ ;  /* 0x80000012ff077210 */ /* 0x000fe20007f1e0ff */
[----:B------:R-:W-:Y:S01]  /*e480*/  ULDC UR5, c[0x0][0x154] ;  /* 0x0000550000057ab9 */ /* 0x000fe20000000800 */
[----:B-1----:R-:W-:Y:S01]  /*e490*/  I2FP.F32.U32 R9, R20 ;  /* 0x0000001400097245 */ /* 0x002fe20000201000 */
[----:B------:R-:W1:Y:S01]  /*e4a0*/  F2I.U32.TRUNC.NTZ R22, R22 ;  /* 0x0000001600167305 */ /* 0x000e62000020f000 */
[----:B------:R-:W-:Y:S01]  /*e4b0*/  ULDC.64 UR6, c[0x0][0x620] ;  /* 0x0001880000067ab9 */ /* 0x000fe20000000a00 */
[----:B------:R-:W-:Y:S01]  /*e4c0*/  IMAD.X R6, RZ, RZ, ~R6, P0 ;  /* 0x000000ffff067224 */ /* 0x000fe200000e0e06 */
[----:B------:R-:W-:Y:S01]  /*e4d0*/  ISETP.NE.AND P2, PT, R0, 0x1, PT ;  /* 0x000000010000780c */ /* 0x000fe20003f45270 */
[----:B------:R-:W-:Y:S01]  /*e4e0*/  FMUL R23, R9, UR5 ;  /* 0x0000000509177c20 */ /* 0x000fe20008400000 */
[----:B------:R-:W2:Y:S01]  /*e4f0*/  LDC R25, c[0x0][0x148] ;  /* 0x00005200ff197b82 */ /* 0x000ea20000000800 */
[----:B------:R-:W-:Y:S01]  /*e500*/  IMAD R6, R6, UR6, RZ ;  /* 0x0000000606067c24 */ /* 0x000fe2000f8e02ff */
[----:B------:R-:W-:-:S03]  /*e510*/  ULDC UR5, c[0x0][0x618] ;  /* 0x0001860000057ab9 */ /* 0x000fc60000000800 */
[----:B------:R-:W3:Y:S01]  /*e520*/  F2I.U32.TRUNC.NTZ R23, R23 ;  /* 0x0000001700177305 */ /* 0x000ee2000020f000 */
[C---:B------:R-:W-:Y:S02]  /*e530*/  IMAD R9, R7.reuse, UR7, R6 ;  /* 0x0000000707097c24 */ /* 0x040fe4000f8e0206 */
[----:B------:R-:W-:Y:S01]  /*e540*/  IMAD.WIDE.U32 R6, R7, UR6, R2 ;  /* 0x0000000607067c25 */ /* 0x000fe2000f8e0002 */
[----:B------:R-:W-:Y:S02]  /*e550*/  ULDC.64 UR6, c[0x0][0x640] ;  /* 0x0001900000067ab9 */ /* 0x000fe40000000a00 */
[----:B------:R-:W-:Y:S01]  /*e560*/  ISETP.NE.U32.AND P0, PT, RZ, UR6, PT ;  /* 0x00000006ff007c0c */ /* 0x000fe2000bf05070 */
[----:B------:R-:W-:Y:S02]  /*e570*/  IMAD.IADD R7, R7, 0x1, R9 ;  /* 0x0000000107077824 */ /* 0x000fe400078e0209 */
[----:B-1----:R-:W-:Y:S01]  /*e580*/  IMAD.MOV R22, RZ, RZ, -R22 ;  /* 0x000000ffff167224 */ /* 0x002fe200078e0a16 */
[----:B------:R-:W-:-:S02]  /*e590*/  ISETP.NE.AND.EX P0, PT, RZ, UR7, PT, P0 ;  /* 0x00000007ff007c0c */ /* 0x000fc4000bf05300 */
[----:B------:R-:W-:Y:S01]  /*e5a0*/  SHF.R.U64 R21, R6, UR5, R7 ;  /* 0x0000000506157c19 */ /* 0x000fe20008001207 */
[----:B0-----:R-:W-:Y:S01]  /*e5b0*/  IMAD R19, R8, R22, R19 ;  /* 0x0000001608137224 */ /* 0x001fe200078e0213 */
[----:B------:R-:W-:Y:S01]  /*e5c0*/  SHF.R.U32.HI R6, RZ, UR5, R7 ;  /* 0x00000005ff067c19 */ /* 0x000fe20008011607 */
[----:B------:R-:W-:Y:S01]  /*e5d0*/  ULDC UR5, c[0x0][0x608] ;  /* 0x0001820000057ab9 */ /* 0x000fe20000000800 */
[----:B---3--:R-:W-:Y:S02]  /*e5e0*/  IMAD.MOV R8, RZ, RZ, -R23 ;  /* 0x000000ffff087224 */ /* 0x008fe400078e0a17 */
[--C-:B------:R-:W-:Y:S02]  /*e5f0*/  SHF.R.U64 R22, R21, UR5, R6.reuse ;  /* 0x0000000515167c19 */ /* 0x100fe40008001206 */
[----:B------:R-:W-:Y:S01]  /*e600*/  SHF.R.U32.HI R7, RZ, UR5, R6 ;  /* 0x00000005ff077c19 */ /* 0x000fe20008011606 */
[----:B------:R-:W-:Y:S01]  /*e610*/  ULDC UR5, c[0x0][0x658] ;  /* 0x0001960000057ab9 */ /* 0x000fe20000000800 */
[----:B--2---:R-:W-:-:S02]  /*e620*/  @P2 IMAD R19, R25, R8, R20 ;  /* 0x0000000819132224 */ /* 0x004fc400078e0214 */
[--C-:B------:R-:W-:Y:S02]  /*e630*/  SHF.R.U64 R20, R22, UR5, R7.reuse ;  /* 0x0000000516147c19 */ /* 0x100fe40008001207 */
[----:B------:R-:W-:-:S03]  /*e640*/  SHF.R.U32.HI R23, RZ, UR5, R7 ;  /* 0x00000005ff177c19 */ /* 0x000fc60008011607 */
[----:B------:R-:W-:Y:S02]  /*e650*/  IMAD.MOV.U32 R8, RZ, RZ, R20 ;  /* 0x000000ffff087224 */ /* 0x000fe400078e0014 */
[----:B------:R-:W-:Y:S01]  /*e660*/  IMAD.MOV.U32 R7, RZ, RZ, R23 ;  /* 0x000000ffff077224 */ /* 0x000fe200078e0017 */
[----:B------:R-:W-:Y:S06]  /*e670*/  @!P0 BRA `(.L_x_58) ;  /* 0x00000000002c8947 */ /* 0x000fec0003800000 */
        /* <DEDUP_REMOVED lines=9> */
[----:B------:R-:W-:-:S04]  /*e710*/  IMAD.WIDE.U32.X R6, R23, UR7, R6, P1 ;  /* 0x0000000717067c25 */ /* 0x000fc800088e0406 */
[----:B------:R-:W-:-:S07]  /*e720*/  IMAD.MOV.U32 R8, RZ, RZ, R6 ;  /* 0x000000ffff087224 */ /* 0x000fce00078e0006 */
.L_x_58:
[----:B------:R-:W-:Y:S01]  /*e730*/  ULDC UR5, c[0x0][0x648] ;  /* 0x0001920000057ab9 */ /* 0x000fe20000000800 */
[----:B------:R-:W-:Y:S01]  /*e740*/  LOP3.LUT R6, R22, UR17, RZ, 0xc0, !PT ;  /* 0x0000001116067c12 */ /* 0x000fe2000f8ec0ff */
[----:B------:R-:W-:Y:S01]  /*e750*/  ULDC UR6, c[0x0][0x610] ;  /* 0x0001840000067ab9 */ /* 0x000fe20000000800 */
[----:B------:R-:W-:Y:S01]  /*e760*/  SHF.R.U64 R7, R8, UR5, R7 ;  /* 0x0000000508077c19 */ /* 0x000fe20008001207 */
[----:B------:R-:W-:Y:S01]  /*e770*/  ULDC UR5, c[0x0][0x638] ;  /* 0x00018e0000057ab9 */ /* 0x000fe20000000800 */
[----:B------:R-:W-:-:S03]  /*e780*/  LOP3.LUT R21, R21, UR4, RZ, 0xc0, !PT ;  /* 0x0000000415157c12 */ /* 0x000fc6000f8ec0ff */
[----:B------:R-:W-:Y:S02]  /*e790*/  IMAD.MOV R9, RZ, RZ, -R7 ;  /* 0x000000ffff097224 */ /* 0x000fe400078e0a07 */
[----:B------:R-:W-:Y:S02]  /*e7a0*/  IMAD R6, R7, UR18, R6 ;  /* 0x0000001207067c24 */ /* 0x000fe4000f8e0206 */
[----:B------:R-:W-:Y:S01]  /*e7b0*/  IMAD R20, R9, UR5, R20 ;  /* 0x0000000509147c24 */ /* 0x000fe2000f8e0214 */
[----:B------:R-:W-:Y:S01]  /*e7c0*/  ULDC UR5, c[0x0][0x600] ;  /* 0x0001800000057ab9 */ /* 0x000fe20000000800 */
[----:B------:R-:W-:Y:S02]  /*e7d0*/  IMAD R19, R6, UR6, R19 ;  /* 0x0000000606137c24 */ /* 0x000fe4000f8e0213 */
[----:B------:R-:W-:Y:S02]  /*e7e0*/  IMAD R20, R20, UR5, R21 ;  /* 0x0000000514147c24 */ /* 0x000fe4000f8e0215 */
[----:B------:R-:W-:-:S03]  /*e7f0*/  IMAD.MOV.U32 R6, RZ, RZ, 0x1 ;  /* 0x00000001ff067424 */ /* 0x000fc600078e00ff */
[----:B------:R-:W-:Y:S02]  /*e800*/  SEL R7, R20, R19, !P2 ;  /* 0x0000001314077207 */ /* 0x000fe40005000000 */
[----:B------:R-:W-:-:S07]  /*e810*/  SEL R8, R19, R20, !P2 ;  /* 0x0000001413087207 */ /* 0x000fce0005000000 */
.L_x_56:
[----:B------:R-:W-:Y:S05]  /*e820*/  BSYNC B1 ;  /* 0x0000000000017941 */ /* 0x000fea0003800000 */
.L_x_55:
[----:B------:R-:W-:-:S13]  /*e830*/  LOP3.LUT P0, RZ, R6, 0xff, RZ, 0xc0, !PT ;  /* 0x000000ff06ff7812 */ /* 0x000fda000780c0ff */
[----:B------:R-:W-:Y:S05]  /*e840*/  @P0 BRA `(.L_x_59) ;  /* 0xfffffff400400947 */ /* 0x000fea000383ffff */
[----:B------:R-:W-:Y:S05]  /*e850*/  BSYNC B0 ;  /* 0x0000000000007941 */ /* 0x000fea0003800000 */
.L_x_48:
[----:B------:R-:W-:-:S03]  /*e860*/  UMOV UR5, 0xffffffff ;  /* 0xffffffff00057882 */ /* 0x000fc60000000000 */
[----:B------:R-:W-:Y:S05]  /*e870*/  BRA.DIV UR5, `(.L_x_60) ;  /* 0x0000000a05cc7947 */ /* 0x000fea000b800000 */
[----:B------:R-:W-:-:S13]  /*e880*/  ELECT P0, URZ, PT ;  /* 0x00000000003f782f */ /* 0x000fda0003800000 */
.L_x_86:
[----:B------:R-:W-:Y:S04]  /*e890*/  BSSY B0, `(.L_x_61) ;  /* 0x0000097000007945 */ /* 0x000fe80003800000 */
[----:B------:R-:W-:Y:S05]  /*e8a0*/  @!P0 BRA `(.L_x_62) ;  /* 0x0000000800548947 */ /* 0x000fea0003800000 */
[----:B------:R-:W-:-:S04]  /*e8b0*/  LOP3.LUT R5, R5, 0x2, RZ, 0xfc, !PT ;  /* 0x0000000205057812 */ /* 0x000fc800078efcff */
[----:B------:R-:W-:-:S13]  /*e8c0*/  ISETP.NE.AND P0, PT, R5, 0x3, PT ;  /* 0x000000030500780c */ /* 0x000fda0003f05270 */
[----:B------:R-:W-:Y:S05]  /*e8d0*/  @!P0 BRA `(.L_x_63) ;  /* 0x0000000000048947 */ /* 0x000fea0003800000 */
[----:B------:R-:W-:Y:S01]  /*e8e0*/  BPT.TRAP 0x1 ;  /* 0x000000040000795c */ /* 0x000fe20000300000 */
.L_x_63:
[----:B------:R-:W0:Y:S01]  /*e8f0*/  S2R R3, SR_CgaCtaId ;  /* 0x0000000000037919 */ /* 0x000e220000008800 */
[----:B------:R-:W-:Y:S02]  /*e900*/  MOV R0, 0x400 ;  /* 0x0000040000007802 */ /* 0x000fe40000000f00 */
[----:B------:R-:W-:Y:S02]  /*e910*/  SHF.L.U32 R2, R11, 0x1f, RZ ;  /* 0x0000001f0b027819 */ /* 0x000fe400000006ff */
[----:B0-----:R-:W-:-:S05]  /*e920*/  LEA R3, R3, R0, 0x18 ;  /* 0x0000000003037211 */ /* 0x001fca00078ec0ff */
[----:B------:R-:W-:-:S04]  /*e930*/  VIADD R3, R3, 0x80 ;  /* 0x0000008003037836 */ /* 0x000fc80000000000 */
[C---:B------:R-:W-:Y:S02]  /*e940*/  IMAD R5, R10.reuse, 0x8, R3 ;  /* 0x000000080a057824 */ /* 0x040fe400078e0203 */
[----:B------:R-:W-:Y:S02]  /*e950*/  VIADD R10, R10, 0x1 ;  /* 0x000000010a0a7836 */ /* 0x000fe40000000000 */
[----:B------:R-:W0:Y:S03]  /*e960*/  SYNCS.PHASECHK.TRANS64.TRYWAIT P0, [R5+URZ], R2 ;  /* 0x00000002050075a7 */ /* 0x000e26000800017f */
[----:B------:R-:W-:-:S04]  /*e970*/  ISETP.NE.AND P1, PT, R10, 0x10, PT ;  /* 0x000000100a00780c */ /* 0x000fc80003f25270 */
[----:B------:R-:W-:Y:S02]  /*e980*/  SEL R0, RZ, 0x1, P1 ;  /* 0x00000001ff007807 */ /* 0x000fe40000800000 */
[----:B------:R-:W-:Y:S02]  /*e990*/  SEL R10, R10, RZ, P1 ;  /* 0x000000ff0a0a7207 */ /* 0x000fe40000800000 */
[----:B------:R-:W-:-:S03]  /*e9a0*/  LOP3.LUT R11, R11, R0, RZ, 0x3c, !PT ;  /* 0x000000000b0b7212 */ /* 0x000fc600078e3cff */
[----:B------:R-:W-:Y:S01]  /*e9b0*/  IMAD R7, R10, 0x8, R3 ;  /* 0x000000080a077824 */ /* 0x000fe200078e0203 */
[----:B------:R-:W-:Y:S01]  /*e9c0*/  SHF.L.U32 R4, R11, 0x1f, RZ ;  /* 0x0000001f0b047819 */ /* 0x000fe200000006ff */
[----:B0-----:R-:W-:Y:S06]  /*e9d0*/  @!P0 BRA `(.L_x_64) ;  /* 0x0000000800948947 */ /* 0x001fec0003800000 */
.L_x_87:
[----:B------:R-:W1:Y:S01]  /*e9e0*/  SYNCS.PHASECHK.TRANS64.TRYWAIT P0, [R7+URZ], R4 ;  /* 0x00000004070075a7 */ /* 0x000e62000800017f */
[----:B------:R-:W-:-:S05]  /*e9f0*/  VIADD R0, R10, 0x1 ;  /* 0x000000010a007836 */ /* 0x000fca0000000000 */
[----:B------:R-:W-:-:S04]  /*ea00*/  ISETP.NE.AND P1, PT, R0, 0x10, PT ;  /* 0x000000100000780c */ /* 0x000fc80003f25270 */
[----:B0-----:R-:W-:Y:S02]  /*ea10*/  SEL R2, RZ, 0x1, P1 ;  /* 0x00000001ff027807 */ /* 0x001fe40000800000 */
[----:B------:R-:W-:Y:S02]  /*ea20*/  SEL R0, R0, RZ, P1 ;  /* 0x000000ff00007207 */ /* 0x000fe40000800000 */
[----:B------:R-:W-:-:S03]  /*ea30*/  LOP3.LUT R11, R11, R2, RZ, 0x3c, !PT ;  /* 0x000000020b0b7212 */ /* 0x000fc600078e3cff */
[----:B------:R-:W-:Y:S01]  /*ea40*/  IMAD R6, R0, 0x8, R3 ;  /* 0x0000000800067824 */ /* 0x000fe200078e0203 */
[----:B------:R-:W-:Y:S01]  /*ea50*/  SHF.L.U32 R5, R11, 0x1f, RZ ;  /* 0x0000001f0b057819 */ /* 0x000fe200000006ff */
[----:B-1----:R-:W-:Y:S06]  /*ea60*/  @!P0 BRA `(.L_x_65) ;  /* 0x0000000800848947 */ /* 0x002fec0003800000 */
.L_x_88:
[----:B------:R-:W1:Y:S01]  /*ea70*/  SYNCS.PHASECHK.TRANS64.TRYWAIT P0, [R6+URZ], R5 ;  /* 0x00000005060075a7 */ /* 0x000e62000800017f */
[----:B------:R-:W-:-:S05]  /*ea80*/  VIADD R0, R0, 0x1 ;  /* 0x0000000100007836 */ /* 0x000fca0000000000 */
[----:B------:R-:W-:-:S04]  /*ea90*/  ISETP.NE.AND P1, PT, R0, 0x10, PT ;  /* 0x000000100000780c */ /* 0x000fc80003f25270 */
[----:B------:R-:W-:Y:S02]  /*eaa0*/  SEL R2, RZ, 0x1, P1 ;  /* 0x00000001ff027807 */ /* 0x000fe40000800000 */
[----:B------:R-:W-:Y:S02]  /*eab0*/  SEL R0, R0, RZ, P1 ;  /* 0x000000ff00007207 */ /* 0x000fe40000800000 */
[----:B------:R-:W-:-:S03]  /*eac0*/  LOP3.LUT R11, R11, R2, RZ, 0x3c, !PT ;  /* 0x000000020b0b7212 */ /* 0x000fc600078e3cff */
[----:B0-----:R-:W-:Y:S01]  /*ead0*/  IMAD R7, R0, 0x8, R3 ;  /* 0x0000000800077824 */ /* 0x001fe200078e0203 */
[----:B------:R-:W-:Y:S01]  /*eae0*/  SHF.L.U32 R4, R11, 0x1f, RZ ;  /* 0x0000001f0b047819 */ /* 0x000fe200000006ff */
[----:B-1----:R-:W-:Y:S06]  /*eaf0*/  @!P0 BRA `(.L_x_66) ;  /* 0x0000000800748947 */ /* 0x002fec0003800000 */
.L_x_89:
        /* <DEDUP_REMOVED lines=9> */
.L_x_90:
        /* <DEDUP_REMOVED lines=9> */
.L_x_91:
        /* <DEDUP_REMOVED lines=9> */
.L_x_92:
        /* <DEDUP_REMOVED lines=9> */
.L_x_93:
        /* <DEDUP_REMOVED lines=9> */
.L_x_94:
        /* <DEDUP_REMOVED lines=9> */
.L_x_95:
        /* <DEDUP_REMOVED lines=9> */
.L_x_96:
        /* <DEDUP_REMOVED lines=9> */
.L_x_97:
        /* <DEDUP_REMOVED lines=9> */
.L_x_98:
        /* <DEDUP_REMOVED lines=9> */
.L_x_99:
        /* <DEDUP_REMOVED lines=9> */
.L_x_100:
[----:B------:R-:W1:Y:S01]  /*f130*/  SYNCS.PHASECHK.TRANS64.TRYWAIT P0, [R6+URZ], R5 ;  /* 0x00000005060075a7 */ /* 0x000e62000800017f */
[----:B------:R-:W-:-:S05]  /*f140*/  VIADD R0, R0, 0x1 ;  /* 0x0000000100007836 */ /* 0x000fca0000000000 */
[----:B------:R-:W-:-:S04]  /*f150*/  ISETP.NE.AND P1, PT, R0, 0x10, PT ;  /* 0x000000100000780c */ /* 0x000fc80003f25270 */
[----:B------:R-:W-:Y:S02]  /*f160*/  SEL R2, RZ, 0x1, P1 ;  /* 0x00000001ff027807 */ /* 0x000fe40000800000 */
[----:B------:R-:W-:Y:S02]  /*f170*/  SEL R0, R0, RZ, P1 ;  /* 0x000000ff00007207 */ /* 0x000fe40000800000 */
[----:B------:R-:W-:Y:S01]  /*f180*/  LOP3.LUT R2, R11, R2, RZ, 0x3c, !PT ;  /* 0x000000020b027212 */ /* 0x000fe200078e3cff */
[----:B-1----:R-:W-:Y:S06]  /*f190*/  @!P0 BRA `(.L_x_78) ;  /* 0x0000000400bc8947 */ /* 0x002fec0003800000 */
.L_x_101:
[----:B------:R-:W-:Y:S01]  /*f1a0*/  IMAD R3, R0, 0x8, R3 ;  /* 0x0000000800037824 */ /* 0x000fe200078e0203 */
[----:B------:R-:W-:-:S07]  /*f1b0*/  SHF.L.U32 R0, R2, 0x1f, RZ ;  /* 0x0000001f02007819 */ /* 0x000fce00000006ff */
.L_x_79:
[----:B--2---:R2:W3:Y:S02]  /*f1c0*/  SYNCS.PHASECHK.TRANS64.TRYWAIT P0, [R3+URZ], R0 ;  /* 0x00000000030075a7 */ /* 0x0044e4000800017f */
[----:B---3--:R-:W-:Y:S05]  /*f1d0*/  @!P0 NANOSLEEP.SYNCS 0x989680 ;  /* 0x009896800000895d */ /* 0x008fea0003900000 */
[----:B------:R-:W3:Y:S02]  /*f1e0*/  @!P0 SYNCS.PHASECHK.TRANS64 P0, [R3+URZ], R0 ;  /* 0x00000000030085a7 */ /* 0x000ee4000800007f */
[----:B---3--:R-:W-:Y:S05]  /*f1f0*/  @!P0 BRA `(.L_x_79) ;  /* 0xfffffffc00f08947 */ /* 0x008fea000383ffff */
.L_x_62:
[----:B------:R-:W-:Y:S05]  /*f200*/  BSYNC B0 ;  /* 0x0000000000007941 */ /* 0x000fea0003800000 */
.L_x_61:
[----:B------:R-:W-:Y:S05]  /*f210*/  EXIT ;  /* 0x000000000000794d */ /* 0x000fea0003800000 */
.L_x_22:
[----:B-1----:R-:W-:-:S04]  /*f220*/  IMAD.U32 R22, RZ, RZ, UR7 ;  /* 0x00000007ff167e24 */ /* 0x002fc8000f8e00ff */
[----:B------:R1:W4:Y:S03]  /*f230*/  SYNCS.PHASECHK.TRANS64.TRYWAIT P0, [R22+URZ], R21 ;  /* 0x00000015160075a7 */ /* 0x000326000800017f */
[----:B----4-:R-:W-:Y:S05]  /*f240*/  @!P0 NANOSLEEP.SYNCS 0x989680 ;  /* 0x009896800000895d */ /* 0x010fea0003900000 */
[----:B------:R-:W4:Y:S02]  /*f250*/  @!P0 SYNCS.PHASECHK.TRANS64 P0, [R22+URZ], R21 ;  /* 0x00000015160085a7 */ /* 0x000f24000800007f */
[----:B----4-:R-:W-:Y:S05]  /*f260*/  @!P0 BRA `(.L_x_22) ;  /* 0xfffffffc00ec8947 */ /* 0x010fea000383ffff */
[----:B------:R-:W-:Y:S05]  /*f270*/  BRA `(.L_x_21) ;  /* 0xffffff28007c7947 */ /* 0x000fea000383ffff */
.L_x_28:
[----:B-1----:R-:W-:-:S04]  /*f280*/  IMAD.U32 R216, RZ, RZ, UR12 ;  /* 0x0000000cffd87e24 */ /* 0x002fc8000f8e00ff */
[----:B------:R1:W4:Y:S03]  /*f290*/  SYNCS.PHASECHK.TRANS64.TRYWAIT P0, [R216+URZ], R215 ;  /* 0x000000d7d80075a7 */ /* 0x000326000800017f */
[----:B----4-:R-:W-:Y:S05]  /*f2a0*/  @!P0 NANOSLEEP.SYNCS 0x989680 ;  /* 0x009896800000895d */ /* 0x010fea0003900000 */
[----:B------:R-:W4:Y:S02]  /*f2b0*/  @!P0 SYNCS.PHASECHK.TRANS64 P0, [R216+URZ], R215 ;  /* 0x000000d7d80085a7 */ /* 0x000f24000800007f */
[----:B----4-:R-:W-:Y:S05]  /*f2c0*/  @!P0 BRA `(.L_x_28) ;  /* 0xfffffffc00ec8947 */ /* 0x010fea000383ffff */
[----:B------:R-:W-:Y:S05]  /*f2d0*/  BRA `(.L_x_27) ;  /* 0xffffff3400887947 */ /* 0x000fea000383ffff */
.L_x_49:
[----:B------:R-:W-:Y:S01]  /*f2e0*/  BSSY B1, `(.L_x_80) ;  /* 0x0000006000017945 */ /* 0x000fe20003800000 */
[----:B------:R-:W-:-:S07]  /*f2f0*/  IMAD.MOV.U32 R6, RZ, RZ, -0x1 ;  /* 0xffffffffff067424 */ /* 0x000fce00078e00ff */
[----:B------:R-:W-:Y:S05]  /*f300*/  WARPSYNC.COLLECTIVE R6, `(.L_x_81) ;  /* 0x00000000060c7348 */ /* 0x000fea0003c00000 */
[----:B------:R-:W-:Y:S02]  /*f310*/  ELECT P0, UR62, PT ;  /* 0x00000000003e782f */ /* 0x000fe40003800000 */
[----:B------:R-:W-:Y:S01]  /*f320*/  MOV R6, UR62 ;  /* 0x0000003e00067c02 */ /* 0x000fe20008000f00 */
[----:B------:R-:W-:Y:S10]  /*f330*/  ENDCOLLECTIVE ;  /* 0x000000000000791b */ /* 0x000ff40003800000 */
.L_x_81:
[----:B------:R-:W-:Y:S05]  /*f340*/  BSYNC B1 ;  /* 0x0000000000017941 */ /* 0x000fea0003800000 */
.L_x_80:
[----:B------:R-:W-:Y:S05]  /*f350*/  BRA `(.L_x_82) ;  /* 0xffffffe800887947 */ /* 0x000fea000383ffff */
.L_x_52:
[----:B0-----:R0:W1:Y:S02]  /*f360*/  SYNCS.PHASECHK.TRANS64.TRYWAIT P0, [R20+URZ+0x80], R9 ;  /* 0x00008009140075a7 */ /* 0x001064000800017f */
[----:B-1----:R-:W-:Y:S05]  /*f370*/  @!P0 NANOSLEEP.SYNCS 0x989680 ;  /* 0x009896800000895d */ /* 0x002fea0003900000 */
[----:B------:R-:W1:Y:S02]  /*f380*/  @!P0 SYNCS.PHASECHK.TRANS64 P0, [R20+URZ+0x80], R9 ;  /* 0x00008009140085a7 */ /* 0x000e64000800007f */
[----:B-1----:R-:W-:Y:S05]  /*f390*/  @!P0 BRA `(.L_x_52) ;  /* 0xfffffffc00f08947 */ /* 0x002fea000383ffff */
[----:B------:R-:W-:Y:S05]  /*f3a0*/  BRA `(.L_x_83) ;  /* 0xffffffe800c07947 */ /* 0x000fea000383ffff */
.L_x_60:
[----:B------:R-:W-:Y:S01]  /*f3b0*/  BSSY B0, `(.L_x_84) ;  /* 0x0000006000007945 */ /* 0x000fe20003800000 */
[----:B------:R-:W-:-:S07]  /*f3c0*/  IMAD.MOV.U32 R6, RZ, RZ, -0x1 ;  /* 0xffffffffff067424 */ /* 0x000fce00078e00ff */
[----:B------:R-:W-:Y:S05]  /*f3d0*/  WARPSYNC.COLLECTIVE R6, `(.L_x_85) ;  /* 0x00000000060c7348 */ /* 0x000fea0003c00000 */
[----:B------:R-:W-:Y:S02]  /*f3e0*/  ELECT P0, UR62, PT ;  /* 0x00000000003e782f */ /* 0x000fe40003800000 */
[----:B------:R-:W-:Y:S01]  /*f3f0*/  MOV R6, UR62 ;  /* 0x0000003e00067c02 */ /* 0x000fe20008000f00 */
[----:B------:R-:W-:Y:S10]  /*f400*/  ENDCOLLECTIVE ;  /* 0x000000000000791b */ /* 0x000ff40003800000 */
.L_x_85:
[----:B------:R-:W-:Y:S05]  /*f410*/  BSYNC B0 ;  /* 0x0000000000007941 */ /* 0x000fea0003800000 */
.L_x_84:
[----:B------:R-:W-:Y:S05]  /*f420*/  BRA `(.L_x_86) ;  /* 0xfffffff400187947 */ /* 0x000fea000383ffff */
.L_x_64:
[----:B0-----:R0:W1:Y:S02]  /*f430*/  SYNCS.PHASECHK.TRANS64.TRYWAIT P0, [R5+URZ], R2 ;  /* 0x00000002050075a7 */ /* 0x001064000800017f */
[----:B-1----:R-:W-:Y:S05]  /*f440*/  @!P0 NANOSLEEP.SYNCS 0x989680 ;  /* 0x009896800000895d */ /* 0x002fea0003900000 */
[----:B------:R-:W1:Y:S02]  /*f450*/  @!P0 SYNCS.PHASECHK.TRANS64 P0, [R5+URZ], R2 ;  /* 0x00000002050085a7 */ /* 0x000e64000800007f */
[----:B-1----:R-:W-:Y:S05]  /*f460*/  @!P0 BRA `(.L_x_64) ;  /* 0xfffffffc00f08947 */ /* 0x002fea000383ffff */
[----:B------:R-:W-:Y:S05]  /*f470*/  BRA `(.L_x_87) ;  /* 0xfffffff400587947 */ /* 0x000fea000383ffff */
.L_x_65:
[----:B0-----:R0:W1:Y:S02]  /*f480*/  SYNCS.PHASECHK.TRANS64.TRYWAIT P0, [R7+URZ], R4 ;  /* 0x00000004070075a7 */ /* 0x001064000800017f */
[----:B-1----:R-:W-:Y:S05]  /*f490*/  @!P0 NANOSLEEP.SYNCS 0x989680 ;  /* 0x009896800000895d */ /* 0x002fea0003900000 */
[----:B------:R-:W1:Y:S02]  /*f4a0*/  @!P0 SYNCS.PHASECHK.TRANS64 P0, [R7+URZ], R4 ;  /* 0x00000004070085a7 */ /* 0x000e64000800007f */
[----:B-1----:R-:W-:Y:S05]  /*f4b0*/  @!P0 BRA `(.L_x_65) ;  /* 0xfffffffc00f08947 */ /* 0x002fea000383ffff */
[----:B------:R-:W-:Y:S05]  /*f4c0*/  BRA `(.L_x_88) ;  /* 0xfffffff400687947 */ /* 0x000fea000383ffff */
.L_x_66:
[----:B0-----:R0:W1:Y:S02]  /*f4d0*/  SYNCS.PHASECHK.TRANS64.TRYWAIT P0, [R6+URZ], R5 ;  /* 0x00000005060075a7 */ /* 0x001064000800017f */
[----:B-1----:R-:W-:Y:S05]  /*f4e0*/  @!P0 NANOSLEEP.SYNCS 0x989680 ;  /* 0x009896800000895d */ /* 0x002fea0003900000 */
[----:B------:R-:W1:Y:S02]  /*f4f0*/  @!P0 SYNCS.PHASECHK.TRANS64 P0, [R6+URZ], R5 ;  /* 0x00000005060085a7 */ /* 0x000e64000800007f */
[----:B-1----:R-:W-:Y:S05]  /*f500*/  @!P0 BRA `(.L_x_66) ;  /* 0xfffffffc00f08947 */ /* 0x002fea000383ffff */
[----:B------:R-:W-:Y:S05]  /*f510*/  BRA `(.L_x_89) ;  /* 0xfffffff400787947 */ /* 0x000fea000383ffff */
.L_x_67:
[----:B0-----:R0:W1:Y:S02]  /*f520*/  SYNCS.PHASECHK.TRANS64.TRYWAIT P0, [R7+URZ], R4 ;  /* 0x00000004070075a7 */ /* 0x001064000800017f */
[----:B-1----:R-:W-:Y:S05]  /*f530*/  @!P0 NANOSLEEP.SYNCS 0x989680 ;  /* 0x009896800000895d */ /* 0x002fea0003900000 */
[----:B------:R-:W1:Y:S02]  /*f540*/  @!P0 SYNCS.PHASECHK.TRANS64 P0, [R7+URZ], R4 ;  /* 0x00000004070085a7 */ /* 0x000e64000800007f */
[----:B-1----:R-:W-:Y:S05]  /*f550*/  @!P0 BRA `(.L_x_67) ;  /* 0xfffffffc00f08947 */ /* 0x002fea000383ffff */
[----:B------:R-:W-:Y:S05]  /*f560*/  BRA `(.L_x_90) ;  /* 0xfffffff400887947 */ /* 0x000fea000383ffff */
.L_x_68:
[----:B0-----:R0:W1:Y:S02]  /*f570*/  SYNCS.PHASECHK.TRANS64.TRYWAIT P0, [R6+URZ], R5 ;  /* 0x00000005060075a7 */ /* 0x001064000800017f */
[----:B-1----:R-:W-:Y:S05]  /*f580*/  @!P0 NANOSLEEP.SYNCS 0x989680 ;  /* 0x009896800000895d */ /* 0x002fea0003900000 */
[----:B------:R-:W1:Y:S02]  /*f590*/  @!P0 SYNCS.PHASECHK.TRANS64 P0, [R6+URZ], R5 ;  /* 0x00000005060085a7 */ /* 0x000e64000800007f */
[----:B-1----:R-:W-:Y:S05]  /*f5a0*/  @!P0 BRA `(.L_x_68) ;  /* 0xfffffffc00f08947 */ /* 0x002fea000383ffff */
[----:B------:R-:W-:Y:S05]  /*f5b0*/  BRA `(.L_x_91) ;  /* 0xfffffff400987947 */ /* 0x000fea000383ffff */
.L_x_69:
[----:B0-----:R0:W1:Y:S02]  /*f5c0*/  SYNCS.PHASECHK.TRANS64.TRYWAIT P0, [R7+URZ], R4 ;  /* 0x00000004070075a7 */ /* 0x001064000800017f */
[----:B-1----:R-:W-:Y:S05]  /*f5d0*/  @!P0 NANOSLEEP.SYNCS 0x989680 ;  /* 0x009896800000895d */ /* 0x002fea0003900000 */
[----:B------:R-:W1:Y:S02]  /*f5e0*/  @!P0 SYNCS.PHASECHK.TRANS64 P0, [R7+URZ], R4 ;  /* 0x00000004070085a7 */ /* 0x000e64000800007f */
[----:B-1----:R-:W-:Y:S05]  /*f5f0*/  @!P0 BRA `(.L_x_69) ;  /* 0xfffffffc00f08947 */ /* 0x002fea000383ffff */
[----:B------:R-:W-:Y:S05]  /*f600*/  BRA `(.L_x_92) ;  /* 0xfffffff400a87947 */ /* 0x000fea000383ffff */
.L_x_70:
[----:B0-----:R0:W1:Y:S02]  /*f610*/  SYNCS.PHASECHK.TRANS64.TRYWAIT P0, [R6+URZ], R5 ;  /* 0x00000005060075a7 */ /* 0x001064000800017f */
[----:B-1----:R-:W-:Y:S05]  /*f620*/  @!P0 NANOSLEEP.SYNCS 0x989680 ;  /* 0x009896800000895d */ /* 0x002fea0003900000 */
[----:B------:R-:W1:Y:S02]  /*f630*/  @!P0 SYNCS.PHASECHK.TRANS64 P0, [R6+URZ], R5 ;  /* 0x00000005060085a7 */ /* 0x000e64000800007f */
[----:B-1----:R-:W-:Y:S05]  /*f640*/  @!P0 BRA `(.L_x_70) ;  /* 0xfffffffc00f08947 */ /* 0x002fea000383ffff */
[----:B------:R-:W-:Y:S05]  /*f650*/  BRA `(.L_x_93) ;  /* 0xfffffff400b87947 */ /* 0x000fea000383ffff */
.L_x_71:
[----:B0-----:R0:W1:Y:S02]  /*f660*/  SYNCS.PHASECHK.TRANS64.TRYWAIT P0, [R7+URZ], R4 ;  /* 0x00000004070075a7 */ /* 0x001064000800017f */
[----:B-1----:R-:W-:Y:S05]  /*f670*/  @!P0 NANOSLEEP.SYNCS 0x989680 ;  /* 0x009896800000895d */ /* 0x002fea0003900000 */
[----:B------:R-:W1:Y:S02]  /*f680*/  @!P0 SYNCS.PHASECHK.TRANS64 P0, [R7+URZ], R4 ;  /* 0x00000004070085a7 */ /* 0x000e64000800007f */
[----:B-1----:R-:W-:Y:S05]  /*f690*/  @!P0 BRA `(.L_x_71) ;  /* 0xfffffffc00f08947 */ /* 0x002fea000383ffff */
[----:B------:R-:W-:Y:S05]  /*f6a0*/  BRA `(.L_x_94) ;  /* 0xfffffff400c87947 */ /* 0x000fea000383ffff */
.L_x_72:
[----:B0-----:R0:W1:Y:S02]  /*f6b0*/  SYNCS.PHASECHK.TRANS64.TRYWAIT P0, [R6+URZ], R5 ;  /* 0x00000005060075a7 */ /* 0x001064000800017f */
[----:B-1----:R-:W-:Y:S05]  /*f6c0*/  @!P0 NANOSLEEP.SYNCS 0x989680 ;  /* 0x009896800000895d */ /* 0x002fea0003900000 */
[----:B------:R-:W1:Y:S02]  /*f6d0*/  @!P0 SYNCS.PHASECHK.TRANS64 P0, [R6+URZ], R5 ;  /* 0x00000005060085a7 */ /* 0x000e64000800007f */
[----:B-1----:R-:W-:Y:S05]  /*f6e0*/  @!P0 BRA `(.L_x_72) ;  /* 0xfffffffc00f08947 */ /* 0x002fea000383ffff */
[----:B------:R-:W-:Y:S05]  /*f6f0*/  BRA `(.L_x_95) ;  /* 0xfffffff400d87947 */ /* 0x000fea000383ffff */
.L_x_73:
[----:B0-----:R0:W1:Y:S02]  /*f700*/  SYNCS.PHASECHK.TRANS64.TRYWAIT P0, [R7+URZ], R4 ;  /* 0x00000004070075a7 */ /* 0x001064000800017f */
[----:B-1----:R-:W-:Y:S05]  /*f710*/  @!P0 NANOSLEEP.SYNCS 0x989680 ;  /* 0x009896800000895d */ /* 0x002fea0003900000 */
[----:B------:R-:W1:Y:S02]  /*f720*/  @!P0 SYNCS.PHASECHK.TRANS64 P0, [R7+URZ], R4 ;  /* 0x00000004070085a7 */ /* 0x000e64000800007f */
[----:B-1----:R-:W-:Y:S05]  /*f730*/  @!P0 BRA `(.L_x_73) ;  /* 0xfffffffc00f08947 */ /* 0x002fea000383ffff */
[----:B------:R-:W-:Y:S05]  /*f740*/  BRA `(.L_x_96) ;  /* 0xfffffff400e87947 */ /* 0x000fea000383ffff */
.L_x_74:
[----:B0-----:R0:W1:Y:S02]  /*f750*/  SYNCS.PHASECHK.TRANS64.TRYWAIT P0, [R6+URZ], R5 ;  /* 0x00000005060075a7 */ /* 0x001064000800017f */
[----:B-1----:R-:W-:Y:S05]  /*f760*/  @!P0 NANOSLEEP.SYNCS 0x989680 ;  /* 0x009896800000895d */ /* 0x002fea0003900000 */
[----:B------:R-:W1:Y:S02]  /*f770*/  @!P0 SYNCS.PHASECHK.TRANS64 P0, [R6+URZ], R5 ;  /* 0x00000005060085a7 */ /* 0x000e64000800007f */
[----:B-1----:R-:W-:Y:S05]  /*f780*/  @!P0 BRA `(.L_x_74) ;  /* 0xfffffffc00f08947 */ /* 0x002fea000383ffff */
[----:B------:R-:W-:Y:S05]  /*f790*/  BRA `(.L_x_97) ;  /* 0xfffffff400f87947 */ /* 0x000fea000383ffff */
.L_x_75:
[----:B0-----:R0:W1:Y:S02]  /*f7a0*/  SYNCS.PHASECHK.TRANS64.TRYWAIT P0, [R7+URZ], R4 ;  /* 0x00000004070075a7 */ /* 0x001064000800017f */
[----:B-1----:R-:W-:Y:S05]  /*f7b0*/  @!P0 NANOSLEEP.SYNCS 0x989680 ;  /* 0x009896800000895d */ /* 0x002fea0003900000 */
[----:B------:R-:W1:Y:S02]  /*f7c0*/  @!P0 SYNCS.PHASECHK.TRANS64 P0, [R7+URZ], R4 ;  /* 0x00000004070085a7 */ /* 0x000e64000800007f */
[----:B-1----:R-:W-:Y:S05]  /*f7d0*/  @!P0 BRA `(.L_x_75) ;  /* 0xfffffffc00f08947 */ /* 0x002fea000383ffff */
[----:B------:R-:W-:Y:S05]  /*f7e0*/  BRA `(.L_x_98) ;  /* 0xfffffff800087947 */ /* 0x000fea000383ffff */
.L_x_76:
[----:B0-----:R0:W1:Y:S02]  /*f7f0*/  SYNCS.PHASECHK.TRANS64.TRYWAIT P0, [R6+URZ], R5 ;  /* 0x00000005060075a7 */ /* 0x001064000800017f */
[----:B-1----:R-:W-:Y:S05]  /*f800*/  @!P0 NANOSLEEP.SYNCS 0x989680 ;  /* 0x009896800000895d */ /* 0x002fea0003900000 */
[----:B------:R-:W1:Y:S02]  /*f810*/  @!P0 SYNCS.PHASECHK.TRANS64 P0, [R6+URZ], R5 ;  /* 0x00000005060085a7 */ /* 0x000e64000800007f */
[----:B-1----:R-:W-:Y:S05]  /*f820*/  @!P0 BRA `(.L_x_76) ;  /* 0xfffffffc00f08947 */ /* 0x002fea000383ffff */
[----:B------:R-:W-:Y:S05]  /*f830*/  BRA `(.L_x_99) ;  /* 0xfffffff800187947 */ /* 0x000fea000383ffff */
.L_x_77:
[----:B0-----:R0:W1:Y:S02]  /*f840*/  SYNCS.PHASECHK.TRANS64.TRYWAIT P0, [R7+URZ], R4 ;  /* 0x00000004070075a7 */ /* 0x001064000800017f */
[----:B-1----:R-:W-:Y:S05]  /*f850*/  @!P0 NANOSLEEP.SYNCS 0x989680 ;  /* 0x009896800000895d */ /* 0x002fea0003900000 */
[----:B------:R-:W1:Y:S02]  /*f860*/  @!P0 SYNCS.PHASECHK.TRANS64 P0, [R7+URZ], R4 ;  /* 0x00000004070085a7 */ /* 0x000e64000800007f */
[----:B-1----:R-:W-:Y:S05]  /*f870*/  @!P0 BRA `(.L_x_77) ;  /* 0xfffffffc00f08947 */ /* 0x002fea000383ffff */
[----:B------:R-:W-:Y:S05]  /*f880*/  BRA `(.L_x_100) ;  /* 0xfffffff800287947 */ /* 0x000fea000383ffff */
.L_x_78:
[----:B-1----:R1:W2:Y:S02]  /*f890*/  SYNCS.PHASECHK.TRANS64.TRYWAIT P0, [R6+URZ], R5 ;  /* 0x00000005060075a7 */ /* 0x0022a4000800017f */
[----:B--2---:R-:W-:Y:S05]  /*f8a0*/  @!P0 NANOSLEEP.SYNCS 0x989680 ;  /* 0x009896800000895d */ /* 0x004fea0003900000 */
[----:B------:R-:W2:Y:S02]  /*f8b0*/  @!P0 SYNCS.PHASECHK.TRANS64 P0, [R6+URZ], R5 ;  /* 0x00000005060085a7 */ /* 0x000ea4000800007f */
[----:B--2---:R-:W-:Y:S05]  /*f8c0*/  @!P0 BRA `(.L_x_78) ;  /* 0xfffffffc00f08947 */ /* 0x004fea000383ffff */
[----:B------:R-:W-:Y:S05]  /*f8d0*/  BRA `(.L_x_101) ;  /* 0xfffffff800307947 */ /* 0x000fea000383ffff */
.L_x_102:
[----:B------:R-:W-:-:S00]  /*f8e0*/  BRA `(.L_x_102) ;  /* 0xfffffffc00fc7947 */ /* 0x000fc0000383ffff */
[----:B------:R-:W-:-:S00]  /*f8f0*/  NOP ;  /* 0x0000000000007918 */ /* 0x000fc00000000000 */
        /* <DEDUP_REMOVED lines=8> */
.L_x_103:


//--------------------- .nv.shared._ZN7cutlass13device_kernelINS_4gemm6kernel13GemmUniversalIN4cute5tupleIJiiiiEEENS1_10collective13CollectiveMmaINS1_37MainloopSm90TmaGmmaWarpSpecializedFP8ILi16ENS5_IJNS4_1CILi2EEENSA_ILi1EEESC_EEENS1_35KernelTmaWarpSpecializedCooperativeEEENS5_IJNSA_ILi384EEENSA_ILi64EEENSA_ILi32EEEEEENS_12float_e4m3_tENS5_IJlSC_lEEESK_SL_NS4_8TiledMMAINS4_8MMA_AtomIJNS4_4SM904GMMA30MMA_64x64x32_F32E4M3E4M3_SS_TNILNSP_7ScaleInE1ELSR_1EEEEEENS4_6LayoutISD_NS5_IJSC_NSA_ILi0EEESV_EEEEENS5_IJNS4_10UnderscoreESY_SY_EEEEENS4_13SM90_TMA_LOADENS4_14ComposedLayoutINS4_7SwizzleILi1ELi4ELi3EEENS4_18smem_ptr_flag_bitsILi8EEENSU_INS5_IJNSA_ILi8EEESI_EEENS5_IJSI_SC_EEEEEEEvNS4_8identityENS4_23SM90_TMA_LOAD_MULTICASTES1B_vS1C_EENS_8epilogue10collective6detail29Sm90TmaWarpSpecializedAdapterINS1G_15DefaultEpilogueISK_SL_SL_NS1F_6thread17LinearCombinationISK_Li1EffLNS1K_9ScaleType4KindE0ELNS_15FloatRoundStyleE2ESK_EENS1_15EpilogueDefaultEEEEEvvEEEEvNT_6ParamsE --------------------------
	.section	.nv.shared._ZN7cutlass13device_kernelINS_4gemm6kernel13GemmUniversalIN4cute5tupleIJiiiiEEENS1_10collective13CollectiveMmaINS1_37MainloopSm90TmaGmmaWarpSpecializedFP8ILi16ENS5_IJNS4_1CILi2EEENSA_ILi1EEESC_EEENS1_35KernelTmaWarpSpecializedCooperativeEEENS5_IJNSA_ILi384EEENSA_ILi64EEENSA_ILi32EEEEEENS_12float_e4m3_tENS5_IJlSC_lEEESK_SL_NS4_8TiledMMAINS4_8MMA_AtomIJNS4_4SM904GMMA30MMA_64x64x32_F32E4M3E4M3_SS_TNILNSP_7ScaleInE1ELSR_1EEEEEENS4_6LayoutISD_NS5_IJSC_NSA_ILi0EEESV_EEEEENS5_IJNS4_10UnderscoreESY_SY_EEEEENS4_13SM90_TMA_LOADENS4_14ComposedLayoutINS4_7SwizzleILi1ELi4ELi3EEENS4_18smem_ptr_flag_bitsILi8EEENSU_INS5_IJNSA_ILi8EEESI_EEENS5_IJSI_SC_EEEEEEEvNS4_8identityENS4_23SM90_TMA_LOAD_MULTICASTES1B_vS1C_EENS_8epilogue10collective6detail29Sm90TmaWarpSpecializedAdapterINS1G_15DefaultEpilogueISK_SL_SL_NS1F_6thread17LinearCombinationISK_Li1EffLNS1K_9ScaleType4KindE0ELNS_15FloatRoundStyleE2ESK_EENS1_15EpilogueDefaultEEEEEvvEEEEvNT_6ParamsE,"aw",@nobits
	.sectionflags	@""
	.align	16
	.zero		1024


//--------------------- .nv.shared.reserved.0     --------------------------
	.section	.nv.shared.reserved.0,"aw",@nobits
	.weak		__nv_reservedSMEM_offset_0_alias
	.size		__nv_reservedSMEM_offset_0_alias, 0, 0
	.other		__nv_reservedSMEM_offset_0_alias,@"STO_CUDA_RESERVED_SHARED STV_DEFAULT"
__nv_reservedSMEM_offset_0_alias:
	.zero		0


//--------------------- .nv.global                --------------------------
	.section	.nv.global,"aw",@nobits
.nv.global:
	.type		_ZN39_INTERNAL_0fe0c921_4_k_cu_e4d2c607_72944cute1_E,@object
	.size		_ZN39_INTERNAL_0fe0c921_4_k_cu_e4d2c607_72944cute1_E,(_ZN39_INTERNAL_0fe0c921_4_k_cu_e4d2c607_72944cuda3std3__45__cpo6cbeginE - _ZN39_INTERNAL_0fe0c921_4_k_cu_e4d2c607_72944cute1_E)
_ZN39_INTERNAL_0fe0c921_4_k_cu_e4d2c607_72944cute1_E:
	.zero		1
	.type		_ZN39_INTERNAL_0fe0c921_4_k_cu_e4d2c607_72944cuda3std3__45__cpo6cbeginE,@object
	.size		_ZN39_INTERNAL_0fe0c921_4_k_cu_e4d2c607_72944cuda3std3__45__cpo6cbeginE,(_ZN39_INTERNAL_0fe0c921_4_k_cu_e4d2c607_72944cuda3std3__48in_placeE - _ZN39_INTERNAL_0fe0c921_4_k_cu_e4d2c607_72944cuda3std3__45__cpo6cbeginE)
_ZN39_INTERNAL_0fe0c921_4_k_cu_e4d2c607_72944cuda3std3__45__cpo6cbeginE:
	.zero		1
	.type		_ZN39_INTERNAL_0fe0c921_4_k_cu_e4d2c607_72944cuda3std3__48in_placeE,@object
	.size		_ZN39_INTERNAL_0fe0c921_4_k_cu_e4d2c607_72944cuda3std3__48in_placeE,(_ZN39_INTERNAL_0fe0c921_4_k_cu_e4d2c607_72944cuda3std6ranges3__45__cpo9iter_moveE - _ZN39_INTERNAL_0fe0c921_4_k_cu_e4d2c607_72944cuda3std3__48in_placeE)
_ZN39_INTERNAL_0fe0c921_4_k_cu_e4d2c607_72944cuda3std3__48in_placeE:
	.zero		1
	.type		_ZN39_INTERNAL_0fe0c921_4_k_cu_e4d2c607_72944cuda3std6ranges3__45__cpo9iter_moveE,@object
	.size		_ZN39_INTERNAL_0fe0c921_4_k_cu_e4d2c607_72944cuda3std6ranges3__45__cpo9iter_moveE,(_ZN39_INTERNAL_0fe0c921_4_k_cu_e4d2c607_72944cuda3std3__45__cpo5beginE - _ZN39_INTERNAL_0fe0c921_4_k_cu_e4d2c607_72944cuda3std6ranges3__45__cpo9iter_moveE)
_ZN39_INTERNAL_0fe0c921_4_k_cu_e4d2c607_72944cuda3std6ranges3__45__cpo9iter_moveE:
	.zero		1
	.type		_ZN39_INTERNAL_0fe0c921_4_k_cu_e4d2c607_72944cuda3std3__45__cpo5beginE,@object
	.size		_ZN39_INTERNAL_0fe0c921_4_k_cu_e4d2c607_72944cuda3std3__45__cpo5beginE,(_ZN39_INTERNAL_0fe0c921_4_k_cu_e4d2c607_72944cuda3std3__441_GLOBAL__N__0fe0c921_4_k_cu_e4d2c607_72946ignoreE - _ZN39_INTERNAL_0fe0c921_4_k_cu_e4d2c607_72944cuda3std3__45__cpo5beginE)
_ZN39_INTERNAL_0fe0c921_4_k_cu_e4d2c607_72944cuda3std3__45__cpo5beginE:
	.zero		1
	.type		_ZN39_INTERNAL_0fe0c921_4_k_cu_e4d2c607_72944cuda3std3__441_GLOBAL__N__0fe0c921_4_k_cu_e4d2c607_72946ignoreE,@object
	.size		_ZN39_INTERNAL_0fe0c921_4_k_cu_e4d2c607_72944cuda3std3__441_GLOBAL__N__0fe0c921_4_k_cu_e4d2c607_72946ignoreE,(_ZN39_INTERNAL_0fe0c921_4_k_cu_e4d2c607_72944cute7productE - _ZN39_INTERNAL_0fe0c921_4_k_cu_e4d2c607_72944cuda3std3__441_GLOBAL__N__0fe0c921_4_k_cu_e4d2c607_72946ignoreE)
_ZN39_INTERNAL_0fe0c921_4_k_cu_e4d2c607_72944cuda3std3__441_GLOBAL__N__0fe0c921_4_k_cu_e4d2c607_72946ignoreE:
	.zero		1
	.type		_ZN39_INTERNAL_0fe0c921_4_k_cu_e4d2c607_72944cute7productE,@object
	.size		_ZN39_INTERNAL_0fe0c921_4_k_cu_e4d2c607_72944cute7productE,(_ZN39_INTERNAL_0fe0c921_4_k_cu_e4d2c607_72944cuda3std3__45__cpo3endE - _ZN39_INTERNAL_0fe0c921_4_k_cu_e4d2c607_72944cute7productE)
_ZN39_INTERNAL_0fe0c921_4_k_cu_e4d2c607_72944cute7productE:
	.zero		1
	.type		_ZN39_INTERNAL_0fe0c921_4_k_cu_e4d2c607_72944cuda3std3__45__cpo3endE,@object
	.size		_ZN39_INTERNAL_0fe0c921_4_k_cu_e4d2c607_72944cuda3std3__45__cpo3endE,(_ZN39_INTERNAL_0fe0c921_4_k_cu_e4d2c607_72944cuda3std3__419piecewise_constructE - _ZN39_INTERNAL_0fe0c921_4_k_cu_e4d2c607_72944cuda3std3__45__cpo3endE)
_ZN39_INTERNAL_0fe0c921_4_k_cu_e4d2c607_72944cuda3std3__45__cpo3endE:
	.zero		1
	.type		_ZN39_INTERNAL_0fe0c921_4_k_cu_e4d2c607_72944cuda3std3__419piecewise_constructE,@object
	.size		_ZN39_INTERNAL_0fe0c921_4_k_cu_e4d2c607_72944cuda3std3__419piecewise_constructE,(_ZN39_INTERNAL_0fe0c921_4_k_cu_e4d2c607_72944cuda3std3__45__cpo4cendE - _ZN39_INTERNAL_0fe0c921_4_k_cu_e4d2c607_72944cuda3std3__419piecewise_constructE)
_ZN39_INTERNAL_0fe0c921_4_k_cu_e4d2c607_72944cuda3std3__419piecewise_constructE:
	.zero		1
	.type		_ZN39_INTERNAL_0fe0c921_4_k_cu_e4d2c607_72944cuda3std3__45__cpo4cendE,@object
	.size		_ZN39_INTERNAL_0fe0c921_4_k_cu_e4d2c607_72944cuda3std3__45__cpo4cendE,(_ZN39_INTERNAL_0fe0c921_4_k_cu_e4d2c607_72944cuda3std6ranges3__45__cpo4swapE - _ZN39_INTERNAL_0fe0c921_4_k_cu_e4d2c607_72944cuda3std3__45__cpo4cendE)
_ZN39_INTERNAL_0fe0c921_4_k_cu_e4d2c607_72944cuda3std3__45__cpo4cendE:
	.zero		1
	.type		_ZN39_INTERNAL_0fe0c921_4_k_cu_e4d2c607_72944cuda3std6ranges3__45__cpo4swapE,@object
	.size		_ZN39_INTERNAL_0fe0c921_4_k_cu_e4d2c607_72944cuda3std6ranges3__45__cpo4swapE,(.L_7 - _ZN39_INTERNAL_0fe0c921_4_k_cu_e4d2c607_72944cuda3std6ranges3__45__cpo4swapE)
_ZN39_INTERNAL_0fe0c921_4_k_cu_e4d2c607_72944cuda3std6ranges3__45__cpo4swapE:
	.zero		1
.L_7:


//--------------------- .nv.constant0._ZN7cutlass13device_kernelINS_4gemm6kernel13GemmUniversalIN4cute5tupleIJiiiiEEENS1_10collective13CollectiveMmaINS1_37MainloopSm90TmaGmmaWarpSpecializedFP8ILi16ENS5_IJNS4_1CILi2EEENSA_ILi1EEESC_EEENS1_35KernelTmaWarpSpecializedCooperativeEEENS5_IJNSA_ILi384EEENSA_ILi64EEENSA_ILi32EEEEEENS_12float_e4m3_tENS5_IJlSC_lEEESK_SL_NS4_8TiledMMAINS4_8MMA_AtomIJNS4_4SM904GMMA30MMA_64x64x32_F32E4M3E4M3_SS_TNILNSP_7ScaleInE1ELSR_1EEEEEENS4_6LayoutISD_NS5_IJSC_NSA_ILi0EEESV_EEEEENS5_IJNS4_10UnderscoreESY_SY_EEEEENS4_13SM90_TMA_LOADENS4_14ComposedLayoutINS4_7SwizzleILi1ELi4ELi3EEENS4_18smem_ptr_flag_bitsILi8EEENSU_INS5_IJNSA_ILi8EEESI_EEENS5_IJSI_SC_EEEEEEEvNS4_8identityENS4_23SM90_TMA_LOAD_MULTICASTES1B_vS1C_EENS_8epilogue10collective6detail29Sm90TmaWarpSpecializedAdapterINS1G_15DefaultEpilogueISK_SL_SL_NS1F_6thread17LinearCombinationISK_Li1EffLNS1K_9ScaleType4KindE0ELNS_15FloatRoundStyleE2ESK_EENS1_15EpilogueDefaultEEEEEvvEEEEvNT_6ParamsE --------------------------
	.section	.nv.constant0._ZN7cutlass13device_kernelINS_4gemm6kernel13GemmUniversalIN4cute5tupleIJiiiiEEENS1_10collective13CollectiveMmaINS1_37MainloopSm90TmaGmmaWarpSpecializedFP8ILi16ENS5_IJNS4_1CILi2EEENSA_ILi1EEESC_EEENS1_35KernelTmaWarpSpecializedCooperativeEEENS5_IJNSA_ILi384EEENSA_ILi64EEENSA_ILi32EEEEEENS_12float_e4m3_tENS5_IJlSC_lEEESK_SL_NS4_8TiledMMAINS4_8MMA_AtomIJNS4_4SM904GMMA30MMA_64x64x32_F32E4M3E4M3_SS_TNILNSP_7ScaleInE1ELSR_1EEEEEENS4_6LayoutISD_NS5_IJSC_NSA_ILi0EEESV_EEEEENS5_IJNS4_10UnderscoreESY_SY_EEEEENS4_13SM90_TMA_LOADENS4_14ComposedLayoutINS4_7SwizzleILi1ELi4ELi3EEENS4_18smem_ptr_flag_bitsILi8EEENSU_INS5_IJNSA_ILi8EEESI_EEENS5_IJSI_SC_EEEEEEEvNS4_8identityENS4_23SM90_TMA_LOAD_MULTICASTES1B_vS1C_EENS_8epilogue10collective6detail29Sm90TmaWarpSpecializedAdapterINS1G_15DefaultEpilogueISK_SL_SL_NS1F_6thread17LinearCombinationISK_Li1EffLNS1K_9ScaleType4KindE0ELNS_15FloatRoundStyleE2ESK_EENS1_15EpilogueDefaultEEEEEvvEEEEvNT_6ParamsE,"a",@progbits
	.sectionflags	@""
	.align	4
.nv.constant0._ZN7cutlass13device_kernelINS_4gemm6kernel13GemmUniversalIN4cute5tupleIJiiiiEEENS1_10collective13CollectiveMmaINS1_37MainloopSm90TmaGmmaWarpSpecializedFP8ILi16ENS5_IJNS4_1CILi2EEENSA_ILi1EEESC_EEENS1_35KernelTmaWarpSpecializedCooperativeEEENS5_IJNSA_ILi384EEENSA_ILi64EEENSA_ILi32EEEEEENS_12float_e4m3_tENS5_IJlSC_lEEESK_SL_NS4_8TiledMMAINS4_8MMA_AtomIJNS4_4SM904GMMA30MMA_64x64x32_F32E4M3E4M3_SS_TNILNSP_7ScaleInE1ELSR_1EEEEEENS4_6LayoutISD_NS5_IJSC_NSA_ILi0EEESV_EEEEENS5_IJNS4_10UnderscoreESY_SY_EEEEENS4_13SM90_TMA_LOADENS4_14ComposedLayoutINS4_7SwizzleILi1ELi4ELi3EEENS4_18smem_ptr_flag_bitsILi8EEENSU_INS5_IJNSA_ILi8EEESI_EEENS5_IJSI_SC_EEEEEEEvNS4_8identityENS4_23SM90_TMA_LOAD_MULTICASTES1B_vS1C_EENS_8epilogue10collective6detail29Sm90TmaWarpSpecializedAdapterINS1G_15DefaultEpilogueISK_SL_SL_NS1F_6thread17LinearCombinationISK_Li1EffLNS1K_9ScaleType4KindE0ELNS_15FloatRoundStyleE2ESK_EENS1_15EpilogueDefaultEEEEEvvEEEEvNT_6ParamsE:
	.zero		1664


//--------------------- SYMBOLS --------------------------

	.type		.nv.reservedSmem.offset0,@object
	.size		.nv.reservedSmem.offset0,0x4
